//
// Generated by NVIDIA NVVM Compiler
//
// Compiler Build ID: CL-36424714
// Cuda compilation tools, release 13.0, V13.0.88
// Based on NVVM 20.0.0
//

.version 9.0
.target sm_100
.address_size 64

	// .globl	_Z7computefffffffff
.extern .func  (.param .b32 func_retval0) vprintf
(
	.param .b64 vprintf_param_0,
	.param .b64 vprintf_param_1
)
;
.global .align 1 .b8 $str[7] = {37, 46, 49, 55, 103, 10};
.global .align 4 .b8 __cudart_i2opi_f[24] = {65, 144, 67, 60, 153, 149, 98, 219, 192, 221, 52, 245, 209, 87, 39, 252, 41, 21, 68, 78, 110, 131, 249, 162};

.visible .entry _Z7computefffffffff(
	.param .f32 _Z7computefffffffff_param_0,
	.param .f32 _Z7computefffffffff_param_1,
	.param .f32 _Z7computefffffffff_param_2,
	.param .f32 _Z7computefffffffff_param_3,
	.param .f32 _Z7computefffffffff_param_4,
	.param .f32 _Z7computefffffffff_param_5,
	.param .f32 _Z7computefffffffff_param_6,
	.param .f32 _Z7computefffffffff_param_7,
	.param .f32 _Z7computefffffffff_param_8
)
{
	.local .align 8 .b8 	__local_depot0[40];
	.reg .b64 	%SP;
	.reg .b64 	%SPL;
	.reg .pred 	%p<27>;
	.reg .b32 	%r<122>;
	.reg .b32 	%f<100>;
	.reg .b64 	%rd<61>;
	.reg .b64 	%fd<8>;

	mov.u64 	%SPL, __local_depot0;
	cvta.local.u64 	%SP, %SPL;
	ld.param.f32 	%f99, [_Z7computefffffffff_param_0];
	ld.param.f32 	%f25, [_Z7computefffffffff_param_1];
	ld.param.f32 	%f26, [_Z7computefffffffff_param_2];
	ld.param.f32 	%f27, [_Z7computefffffffff_param_3];
	ld.param.f32 	%f22, [_Z7computefffffffff_param_4];
	ld.param.f32 	%f23, [_Z7computefffffffff_param_5];
	ld.param.f32 	%f24, [_Z7computefffffffff_param_8];
	add.u64 	%rd1, %SPL, 0;
	mov.f32 	%f28, 0f80000000;
	div.rn.f32 	%f29, %f28, %f26;
	sub.f32 	%f30, %f29, %f27;
	mul.f32 	%f1, %f25, %f30;
	mul.f32 	%f31, %f1, 0f3F22F983;
	cvt.rni.s32.f32 	%r113, %f31;
	cvt.rn.f32.s32 	%f32, %r113;
	fma.rn.f32 	%f33, %f32, 0fBFC90FDA, %f1;
	fma.rn.f32 	%f34, %f32, 0fB3A22168, %f33;
	fma.rn.f32 	%f96, %f32, 0fA7C234C5, %f34;
	abs.f32 	%f3, %f1;
	setp.ltu.f32 	%p1, %f3, 0f47CE4780;
	@%p1 bra 	$L__BB0_8;
	setp.neu.f32 	%p2, %f3, 0f7F800000;
	@%p2 bra 	$L__BB0_3;
	mov.f32 	%f37, 0f00000000;
	mul.rn.f32 	%f96, %f1, %f37;
	mov.b32 	%r113, 0;
	bra.uni 	$L__BB0_8;
$L__BB0_3:
	mov.b32 	%r2, %f1;
	shl.b32 	%r44, %r2, 8;
	or.b32  	%r3, %r44, -2147483648;
	mov.b64 	%rd54, 0;
	mov.b32 	%r110, 0;
	mov.u64 	%rd52, __cudart_i2opi_f;
	mov.u64 	%rd53, %rd1;
$L__BB0_4:
	.pragma "nounroll";
	ld.global.nc.u32 	%r45, [%rd52];
	mad.wide.u32 	%rd26, %r45, %r3, %rd54;
	shr.u64 	%rd54, %rd26, 32;
	st.local.u32 	[%rd53], %rd26;
	add.s32 	%r110, %r110, 1;
	add.s64 	%rd53, %rd53, 4;
	add.s64 	%rd52, %rd52, 4;
	setp.ne.s32 	%p3, %r110, 6;
	@%p3 bra 	$L__BB0_4;
	shr.u32 	%r46, %r2, 23;
	st.local.u32 	[%rd1+24], %rd54;
	and.b32  	%r6, %r46, 31;
	and.b32  	%r47, %r46, 224;
	add.s32 	%r48, %r47, -128;
	shr.u32 	%r49, %r48, 5;
	mul.wide.u32 	%rd27, %r49, 4;
	sub.s64 	%rd8, %rd1, %rd27;
	ld.local.u32 	%r111, [%rd8+24];
	ld.local.u32 	%r112, [%rd8+20];
	setp.eq.s32 	%p4, %r6, 0;
	@%p4 bra 	$L__BB0_7;
	shf.l.wrap.b32 	%r111, %r112, %r111, %r6;
	ld.local.u32 	%r50, [%rd8+16];
	shf.l.wrap.b32 	%r112, %r50, %r112, %r6;
$L__BB0_7:
	shr.u32 	%r51, %r111, 30;
	shf.l.wrap.b32 	%r52, %r112, %r111, 2;
	shl.b32 	%r53, %r112, 2;
	shr.u32 	%r54, %r52, 31;
	add.s32 	%r55, %r54, %r51;
	neg.s32 	%r56, %r55;
	setp.lt.s32 	%p5, %r2, 0;
	selp.b32 	%r113, %r56, %r55, %p5;
	xor.b32  	%r57, %r52, %r2;
	shr.s32 	%r58, %r52, 31;
	xor.b32  	%r59, %r58, %r52;
	xor.b32  	%r60, %r58, %r53;
	cvt.u64.u32 	%rd28, %r59;
	shl.b64 	%rd29, %rd28, 32;
	cvt.u64.u32 	%rd30, %r60;
	or.b64  	%rd31, %rd29, %rd30;
	cvt.rn.f64.s64 	%fd1, %rd31;
	mul.f64 	%fd2, %fd1, 0d3BF921FB54442D19;
	cvt.rn.f32.f64 	%f35, %fd2;
	neg.f32 	%f36, %f35;
	setp.lt.s32 	%p6, %r57, 0;
	selp.f32 	%f96, %f36, %f35, %p6;
$L__BB0_8:
	add.s32 	%r62, %r113, 1;
	mul.rn.f32 	%f38, %f96, %f96;
	and.b32  	%r63, %r113, 1;
	setp.eq.b32 	%p7, %r63, 1;
	selp.f32 	%f39, %f96, 0f3F800000, %p7;
	fma.rn.f32 	%f40, %f38, %f39, 0f00000000;
	fma.rn.f32 	%f41, %f38, 0f37CBAC00, 0fBAB607ED;
	selp.f32 	%f42, 0fB94D4153, %f41, %p7;
	selp.f32 	%f43, 0f3C0885E4, 0f3D2AAABB, %p7;
	fma.rn.f32 	%f44, %f42, %f38, %f43;
	selp.f32 	%f45, 0fBE2AAAA8, 0fBEFFFFFF, %p7;
	fma.rn.f32 	%f46, %f44, %f38, %f45;
	fma.rn.f32 	%f47, %f46, %f40, %f39;
	and.b32  	%r64, %r62, 2;
	setp.eq.s32 	%p8, %r64, 0;
	mov.f32 	%f48, 0f00000000;
	sub.f32 	%f49, %f48, %f47;
	selp.f32 	%f50, %f47, %f49, %p8;
	mul.f32 	%f51, %f50, 0fD2218752;
	mov.f32 	%f52, 0f80002E8C;
	div.rn.f32 	%f53, %f52, %f51;
	setp.gtu.f32 	%p9, %f99, %f53;
	@%p9 bra 	$L__BB0_27;
	add.f32 	%f54, %f23, 0f4A6A5EC8;
	mul.f32 	%f7, %f54, 0f80000000;
	mul.f32 	%f55, %f7, 0f3F22F983;
	cvt.rni.s32.f32 	%r117, %f55;
	cvt.rn.f32.s32 	%f56, %r117;
	fma.rn.f32 	%f57, %f56, 0fBFC90FDA, %f7;
	fma.rn.f32 	%f58, %f56, 0fB3A22168, %f57;
	fma.rn.f32 	%f97, %f56, 0fA7C234C5, %f58;
	abs.f32 	%f9, %f7;
	setp.ltu.f32 	%p10, %f9, 0f47CE4780;
	@%p10 bra 	$L__BB0_17;
	setp.neu.f32 	%p11, %f9, 0f7F800000;
	@%p11 bra 	$L__BB0_12;
	mov.f32 	%f61, 0f00000000;
	mul.rn.f32 	%f97, %f7, %f61;
	mov.b32 	%r117, 0;
	bra.uni 	$L__BB0_17;
$L__BB0_12:
	mov.b32 	%r16, %f7;
	shl.b32 	%r66, %r16, 8;
	or.b32  	%r17, %r66, -2147483648;
	mov.b64 	%rd57, 0;
	mov.b32 	%r114, 0;
	mov.u64 	%rd55, __cudart_i2opi_f;
	mov.u64 	%rd56, %rd1;
$L__BB0_13:
	.pragma "nounroll";
	ld.global.nc.u32 	%r67, [%rd55];
	mad.wide.u32 	%rd34, %r67, %r17, %rd57;
	shr.u64 	%rd57, %rd34, 32;
	st.local.u32 	[%rd56], %rd34;
	add.s32 	%r114, %r114, 1;
	add.s64 	%rd56, %rd56, 4;
	add.s64 	%rd55, %rd55, 4;
	setp.ne.s32 	%p12, %r114, 6;
	@%p12 bra 	$L__BB0_13;
	shr.u32 	%r68, %r16, 23;
	st.local.u32 	[%rd1+24], %rd57;
	and.b32  	%r20, %r68, 31;
	and.b32  	%r69, %r68, 224;
	add.s32 	%r70, %r69, -128;
	shr.u32 	%r71, %r70, 5;
	mul.wide.u32 	%rd35, %r71, 4;
	sub.s64 	%rd15, %rd1, %rd35;
	ld.local.u32 	%r115, [%rd15+24];
	ld.local.u32 	%r116, [%rd15+20];
	setp.eq.s32 	%p13, %r20, 0;
	@%p13 bra 	$L__BB0_16;
	shf.l.wrap.b32 	%r115, %r116, %r115, %r20;
	ld.local.u32 	%r72, [%rd15+16];
	shf.l.wrap.b32 	%r116, %r72, %r116, %r20;
$L__BB0_16:
	shr.u32 	%r73, %r115, 30;
	shf.l.wrap.b32 	%r74, %r116, %r115, 2;
	shl.b32 	%r75, %r116, 2;
	shr.u32 	%r76, %r74, 31;
	add.s32 	%r77, %r76, %r73;
	neg.s32 	%r78, %r77;
	setp.lt.s32 	%p14, %r16, 0;
	selp.b32 	%r117, %r78, %r77, %p14;
	xor.b32  	%r79, %r74, %r16;
	shr.s32 	%r80, %r74, 31;
	xor.b32  	%r81, %r80, %r74;
	xor.b32  	%r82, %r80, %r75;
	cvt.u64.u32 	%rd36, %r81;
	shl.b64 	%rd37, %rd36, 32;
	cvt.u64.u32 	%rd38, %r82;
	or.b64  	%rd39, %rd37, %rd38;
	cvt.rn.f64.s64 	%fd3, %rd39;
	mul.f64 	%fd4, %fd3, 0d3BF921FB54442D19;
	cvt.rn.f32.f64 	%f59, %fd4;
	neg.f32 	%f60, %f59;
	setp.lt.s32 	%p15, %r79, 0;
	selp.f32 	%f97, %f60, %f59, %p15;
$L__BB0_17:
	mul.rn.f32 	%f62, %f97, %f97;
	and.b32  	%r84, %r117, 1;
	setp.eq.b32 	%p16, %r84, 1;
	selp.f32 	%f63, 0f3F800000, %f97, %p16;
	fma.rn.f32 	%f64, %f62, %f63, 0f00000000;
	fma.rn.f32 	%f65, %f62, 0f37CBAC00, 0fBAB607ED;
	selp.f32 	%f66, %f65, 0fB94D4153, %p16;
	selp.f32 	%f67, 0f3D2AAABB, 0f3C0885E4, %p16;
	fma.rn.f32 	%f68, %f66, %f62, %f67;
	selp.f32 	%f69, 0fBEFFFFFF, 0fBE2AAAA8, %p16;
	fma.rn.f32 	%f70, %f68, %f62, %f69;
	fma.rn.f32 	%f71, %f70, %f64, %f63;
	and.b32  	%r85, %r117, 2;
	setp.eq.s32 	%p17, %r85, 0;
	mov.f32 	%f72, 0f00000000;
	sub.f32 	%f73, %f72, %f71;
	selp.f32 	%f74, %f71, %f73, %p17;
	sub.f32 	%f13, %f22, %f74;
	mul.f32 	%f75, %f13, 0f3F22F983;
	cvt.rni.s32.f32 	%r121, %f75;
	cvt.rn.f32.s32 	%f76, %r121;
	fma.rn.f32 	%f77, %f76, 0fBFC90FDA, %f13;
	fma.rn.f32 	%f78, %f76, 0fB3A22168, %f77;
	fma.rn.f32 	%f98, %f76, 0fA7C234C5, %f78;
	abs.f32 	%f15, %f13;
	setp.ltu.f32 	%p18, %f15, 0f47CE4780;
	@%p18 bra 	$L__BB0_25;
	setp.neu.f32 	%p19, %f15, 0f7F800000;
	@%p19 bra 	$L__BB0_20;
	mov.f32 	%f81, 0f00000000;
	mul.rn.f32 	%f98, %f13, %f81;
	mov.b32 	%r121, 0;
	bra.uni 	$L__BB0_25;
$L__BB0_20:
	mov.b32 	%r30, %f13;
	shl.b32 	%r87, %r30, 8;
	or.b32  	%r31, %r87, -2147483648;
	mov.b64 	%rd60, 0;
	mov.b32 	%r118, 0;
	mov.u64 	%rd58, __cudart_i2opi_f;
	mov.u64 	%rd59, %rd1;
$L__BB0_21:
	.pragma "nounroll";
	ld.global.nc.u32 	%r88, [%rd58];
	mad.wide.u32 	%rd42, %r88, %r31, %rd60;
	shr.u64 	%rd60, %rd42, 32;
	st.local.u32 	[%rd59], %rd42;
	add.s32 	%r118, %r118, 1;
	add.s64 	%rd59, %rd59, 4;
	add.s64 	%rd58, %rd58, 4;
	setp.ne.s32 	%p20, %r118, 6;
	@%p20 bra 	$L__BB0_21;
	shr.u32 	%r89, %r30, 23;
	st.local.u32 	[%rd1+24], %rd60;
	and.b32  	%r34, %r89, 31;
	and.b32  	%r90, %r89, 224;
	add.s32 	%r91, %r90, -128;
	shr.u32 	%r92, %r91, 5;
	mul.wide.u32 	%rd43, %r92, 4;
	sub.s64 	%rd22, %rd1, %rd43;
	ld.local.u32 	%r119, [%rd22+24];
	ld.local.u32 	%r120, [%rd22+20];
	setp.eq.s32 	%p21, %r34, 0;
	@%p21 bra 	$L__BB0_24;
	shf.l.wrap.b32 	%r119, %r120, %r119, %r34;
	ld.local.u32 	%r93, [%rd22+16];
	shf.l.wrap.b32 	%r120, %r93, %r120, %r34;
$L__BB0_24:
	shr.u32 	%r94, %r119, 30;
	shf.l.wrap.b32 	%r95, %r120, %r119, 2;
	shl.b32 	%r96, %r120, 2;
	shr.u32 	%r97, %r95, 31;
	add.s32 	%r98, %r97, %r94;
	neg.s32 	%r99, %r98;
	setp.lt.s32 	%p22, %r30, 0;
	selp.b32 	%r121, %r99, %r98, %p22;
	xor.b32  	%r100, %r95, %r30;
	shr.s32 	%r101, %r95, 31;
	xor.b32  	%r102, %r101, %r95;
	xor.b32  	%r103, %r101, %r96;
	cvt.u64.u32 	%rd44, %r102;
	shl.b64 	%rd45, %rd44, 32;
	cvt.u64.u32 	%rd46, %r103;
	or.b64  	%rd47, %rd45, %rd46;
	cvt.rn.f64.s64 	%fd5, %rd47;
	mul.f64 	%fd6, %fd5, 0d3BF921FB54442D19;
	cvt.rn.f32.f64 	%f79, %fd6;
	neg.f32 	%f80, %f79;
	setp.lt.s32 	%p23, %r100, 0;
	selp.f32 	%f98, %f80, %f79, %p23;
$L__BB0_25:
	add.s32 	%r105, %r121, 1;
	mul.rn.f32 	%f82, %f98, %f98;
	and.b32  	%r106, %r121, 1;
	setp.eq.b32 	%p24, %r106, 1;
	selp.f32 	%f83, %f98, 0f3F800000, %p24;
	fma.rn.f32 	%f84, %f82, %f83, 0f00000000;
	fma.rn.f32 	%f85, %f82, 0f37CBAC00, 0fBAB607ED;
	selp.f32 	%f86, 0fB94D4153, %f85, %p24;
	selp.f32 	%f87, 0f3C0885E4, 0f3D2AAABB, %p24;
	fma.rn.f32 	%f88, %f86, %f82, %f87;
	selp.f32 	%f89, 0fBE2AAAA8, 0fBEFFFFFF, %p24;
	fma.rn.f32 	%f90, %f88, %f82, %f89;
	fma.rn.f32 	%f91, %f90, %f84, %f83;
	and.b32  	%r107, %r105, 2;
	setp.eq.s32 	%p25, %r107, 0;
	mov.f32 	%f92, 0f00000000;
	sub.f32 	%f93, %f92, %f91;
	selp.f32 	%f94, %f91, %f93, %p25;
	cvt.rmi.f32.f32 	%f95, %f94;
	setp.neu.f32 	%p26, %f99, %f95;
	@%p26 bra 	$L__BB0_27;
	mul.f32 	%f99, %f24, 0f80000000;
$L__BB0_27:
	add.u64 	%rd48, %SP, 32;
	add.u64 	%rd49, %SPL, 32;
	cvt.f64.f32 	%fd7, %f99;
	st.local.f64 	[%rd49], %fd7;
	mov.u64 	%rd50, $str;
	cvta.global.u64 	%rd51, %rd50;
	{ // callseq 0, 0
	.param .b64 param0;
	st.param.b64 	[param0], %rd51;
	.param .b64 param1;
	st.param.b64 	[param1], %rd48;
	.param .b32 retval0;
	call.uni (retval0), 
	vprintf, 
	(
	param0, 
	param1
	);
	ld.param.b32 	%r108, [retval0];
	} // callseq 0
	ret;

}


// ===== COMPILED SASS (sm_100) =====

	.target	sm_100

	.elftype	@"ET_EXEC"


//--------------------- .note.nv.tkinfo           --------------------------
	.section	.note.nv.tkinfo,"",@"SHT_NOTE"
	.sectionflags	@"SHF_NOTE_NV_TKINFO"
	.tkinfo
        /*0018*/ 	.word	0x00000002
        /*0030*/ 	.string	""
        /*0030*/ 	.string	"ptxas"
        /*0030*/ 	.string	"Cuda compilation tools, release 13.0, V13.0.88"
        /*0030*/ 	.string	"Build cuda_13.0.r13.0/compiler.36424714_0"
        /*0030*/ 	.string	"-arch sm_100 -m 64 "



//--------------------- .note.nv.cuinfo           --------------------------
	.section	.note.nv.cuinfo,"",@"SHT_NOTE"
	.sectionflags	@"SHF_NOTE_NV_CUINFO"
        /*0018*/ 	.short	0x0002
        /*001a*/ 	.short	0x0064
        /*001c*/ 	.short	0x0082
	.zero		2


//--------------------- .nv.info                  --------------------------
	.section	.nv.info,"",@"SHT_CUDA_INFO"
	.align	4


	//----- nvinfo : EIATTR_REGCOUNT
	.align		4
        /*0000*/ 	.byte	0x04, 0x2f
        /*0002*/ 	.short	(.L_3 - .L_2)
	.align		4
.L_2:
        /*0004*/ 	.word	index@(_Z7computefffffffff)
        /*0008*/ 	.word	0x00000018


	//----- nvinfo : EIATTR_FRAME_SIZE
	.align		4
.L_3:
        /*000c*/ 	.byte	0x04, 0x11
        /*000e*/ 	.short	(.L_5 - .L_4)
	.align		4
.L_4:
        /*0010*/ 	.word	index@($__internal_0_$__cuda_sm3x_div_rn_noftz_f32_slowpath)
        /*0014*/ 	.word	0x00000028


	//----- nvinfo : EIATTR_FRAME_SIZE
	.align		4
.L_5:
        /*0018*/ 	.byte	0x04, 0x11
        /*001a*/ 	.short	(.L_7 - .L_6)
	.align		4
.L_6:
        /*001c*/ 	.word	index@(_Z7computefffffffff)
        /*0020*/ 	.word	0x00000028


	//----- nvinfo : EIATTR_MIN_STACK_SIZE
	.align		4
.L_7:
        /*0024*/ 	.byte	0x04, 0x12
        /*0026*/ 	.short	(.L_9 - .L_8)
	.align		4
.L_8:
        /*0028*/ 	.word	index@(_Z7computefffffffff)
        /*002c*/ 	.word	0x00000028
.L_9:


//--------------------- .nv.compat                --------------------------
	.section	.nv.compat,"",@"SHT_CUDA_COMPAT_INFO"
	.align	4
        /*0000*/ 	.byte	0x02, 0x09, 0x00, 0x00, 0x02, 0x02, 0x01, 0x00, 0x02, 0x05, 0x05, 0x00, 0x03, 0x07, 0x01, 0x01
        /*0010*/ 	.byte	0x02, 0x03, 0x00, 0x00, 0x02, 0x06, 0x01, 0x00, 0x04, 0x0b, 0x08, 0x00, 0x01, 0x00, 0x00, 0x00
        /*0020*/ 	.byte	0x00, 0x00, 0x00, 0x00


//--------------------- .nv.info._Z7computefffffffff --------------------------
	.section	.nv.info._Z7computefffffffff,"",@"SHT_CUDA_INFO"
	.sectionflags	@""
	.align	4


	//----- nvinfo : EIATTR_CUDA_API_VERSION
	.align		4
        /*0000*/ 	.byte	0x04, 0x37
        /*0002*/ 	.short	(.L_11 - .L_10)
.L_10:
        /*0004*/ 	.word	0x00000082


	//----- nvinfo : EIATTR_KPARAM_INFO
	.align		4
.L_11:
        /*0008*/ 	.byte	0x04, 0x17
        /*000a*/ 	.short	(.L_13 - .L_12)
.L_12:
        /*000c*/ 	.word	0x00000000
        /*0010*/ 	.short	0x0008
        /*0012*/ 	.short	0x0020
        /*0014*/ 	.byte	0x00, 0xf0, 0x11, 0x00


	//----- nvinfo : EIATTR_KPARAM_INFO
	.align		4
.L_13:
        /*0018*/ 	.byte	0x04, 0x17
        /*001a*/ 	.short	(.L_15 - .L_14)
.L_14:
        /*001c*/ 	.word	0x00000000
        /*0020*/ 	.short	0x0007
        /*0022*/ 	.short	0x001c
        /*0024*/ 	.byte	0x00, 0xf0, 0x11, 0x00


	//----- nvinfo : EIATTR_KPARAM_INFO
	.align		4
.L_15:
        /*0028*/ 	.byte	0x04, 0x17
        /*002a*/ 	.short	(.L_17 - .L_16)
.L_16:
        /*002c*/ 	.word	0x00000000
        /*0030*/ 	.short	0x0006
        /*0032*/ 	.short	0x0018
        /*0034*/ 	.byte	0x00, 0xf0, 0x11, 0x00


	//----- nvinfo : EIATTR_KPARAM_INFO
	.align		4
.L_17:
        /*0038*/ 	.byte	0x04, 0x17
        /*003a*/ 	.short	(.L_19 - .L_18)
.L_18:
        /*003c*/ 	.word	0x00000000
        /*0040*/ 	.short	0x0005
        /*0042*/ 	.short	0x0014
        /*0044*/ 	.byte	0x00, 0xf0, 0x11, 0x00


	//----- nvinfo : EIATTR_KPARAM_INFO
	.align		4
.L_19:
        /*0048*/ 	.byte	0x04, 0x17
        /*004a*/ 	.short	(.L_21 - .L_20)
.L_20:
        /*004c*/ 	.word	0x00000000
        /*0050*/ 	.short	0x0004
        /*0052*/ 	.short	0x0010
        /*0054*/ 	.byte	0x00, 0xf0, 0x11, 0x00


	//----- nvinfo : EIATTR_KPARAM_INFO
	.align		4
.L_21:
        /*0058*/ 	.byte	0x04, 0x17
        /*005a*/ 	.short	(.L_23 - .L_22)
.L_22:
        /*005c*/ 	.word	0x00000000
        /*0060*/ 	.short	0x0003
        /*0062*/ 	.short	0x000c
        /*0064*/ 	.byte	0x00, 0xf0, 0x11, 0x00


	//----- nvinfo : EIATTR_KPARAM_INFO
	.align		4
.L_23:
        /*0068*/ 	.byte	0x04, 0x17
        /*006a*/ 	.short	(.L_25 - .L_24)
.L_24:
        /*006c*/ 	.word	0x00000000
        /*0070*/ 	.short	0x0002
        /*0072*/ 	.short	0x0008
        /*0074*/ 	.byte	0x00, 0xf0, 0x11, 0x00


	//----- nvinfo : EIATTR_KPARAM_INFO
	.align		4
.L_25:
        /*0078*/ 	.byte	0x04, 0x17
        /*007a*/ 	.short	(.L_27 - .L_26)
.L_26:
        /*007c*/ 	.word	0x00000000
        /*0080*/ 	.short	0x0001
        /*0082*/ 	.short	0x0004
        /*0084*/ 	.byte	0x00, 0xf0, 0x11, 0x00


	//----- nvinfo : EIATTR_KPARAM_INFO
	.align		4
.L_27:
        /*0088*/ 	.byte	0x04, 0x17
        /*008a*/ 	.short	(.L_29 - .L_28)
.L_28:
        /*008c*/ 	.word	0x00000000
        /*0090*/ 	.short	0x0000
        /*0092*/ 	.short	0x0000
        /*0094*/ 	.byte	0x00, 0xf0, 0x11, 0x00


	//----- nvinfo : EIATTR_SPARSE_MMA_MASK
	.align		4
.L_29:
        /*0098*/ 	.byte	0x03, 0x50
        /*009a*/ 	.short	0x0000


	//----- nvinfo : EIATTR_MAXREG_COUNT
	.align		4
        /*009c*/ 	.byte	0x03, 0x1b
        /*009e*/ 	.short	0x00ff


	//----- nvinfo : EIATTR_EXTERNS
	.align		4
        /*00a0*/ 	.byte	0x04, 0x0f
        /*00a2*/ 	.short	(.L_31 - .L_30)


	//   ....[0]....
	.align		4
.L_30:
        /*00a4*/ 	.word	index@(vprintf)


	//----- nvinfo : EIATTR_MERCURY_ISA_VERSION
	.align		4
.L_31:
        /*00a8*/ 	.byte	0x03, 0x5f
        /*00aa*/ 	.short	0x0101


	//----- nvinfo : EIATTR_VRC_CTA_INIT_COUNT
	.align		4
        /*00ac*/ 	.byte	0x02, 0x4a
	.zero		1
	.zero		1


	//----- nvinfo : EIATTR_SYSCALL_OFFSETS
	.align		4
        /*00b0*/ 	.byte	0x04, 0x46
        /*00b2*/ 	.short	(.L_33 - .L_32)


	//   ....[0]....
.L_32:
        /*00b4*/ 	.word	0x00001370


	//----- nvinfo : EIATTR_EXIT_INSTR_OFFSETS
	.align		4
.L_33:
        /*00b8*/ 	.byte	0x04, 0x1c
        /*00ba*/ 	.short	(.L_35 - .L_34)


	//   ....[0]....
.L_34:
        /*00bc*/ 	.word	0x00001380


	//----- nvinfo : EIATTR_CRS_STACK_SIZE
	.align		4
.L_35:
        /*00c0*/ 	.byte	0x04, 0x1e
        /*00c2*/ 	.short	(.L_37 - .L_36)
.L_36:
        /*00c4*/ 	.word	0x00000000


	//----- nvinfo : EIATTR_CBANK_PARAM_SIZE
	.align		4
.L_37:
        /*00c8*/ 	.byte	0x03, 0x19
        /*00ca*/ 	.short	0x0024


	//----- nvinfo : EIATTR_PARAM_CBANK
	.align		4
        /*00cc*/ 	.byte	0x04, 0x0a
        /*00ce*/ 	.short	(.L_39 - .L_38)
	.align		4
.L_38:
        /*00d0*/ 	.word	index@(.nv.constant0._Z7computefffffffff)
        /*00d4*/ 	.short	0x0380
        /*00d6*/ 	.short	0x0024


	//----- nvinfo : EIATTR_SW_WAR
	.align		4
.L_39:
        /*00d8*/ 	.byte	0x04, 0x36
        /*00da*/ 	.short	(.L_41 - .L_40)
.L_40:
        /*00dc*/ 	.word	0x00000008
.L_41:


//--------------------- .nv.callgraph             --------------------------
	.section	.nv.callgraph,"",@"SHT_CUDA_CALLGRAPH"
	.align	4
	.sectionentsize	8
	.align		4
        /*0000*/ 	.word	0x00000000
	.align		4
        /*0004*/ 	.word	0xffffffff
	.align		4
        /*0008*/ 	.word	index@(_Z7computefffffffff)
	.align		4
        /*000c*/ 	.word	index@(vprintf)
	.align		4
        /*0010*/ 	.word	0x00000000
	.align		4
        /*0014*/ 	.word	0xfffffffe
	.align		4
        /*0018*/ 	.word	0x00000000
	.align		4
        /*001c*/ 	.word	0xfffffffd
	.align		4
        /*0020*/ 	.word	0x00000000
	.align		4
        /*0024*/ 	.word	0xfffffffc


//--------------------- .nv.constant4             --------------------------
	.section	.nv.constant4,"a",@progbits
	.align	8
	.align		8
.nv.constant4:
        /*0000*/ 	.dword	vprintf
	.align		8
        /*0008*/ 	.dword	$str
	.align		8
        /*0010*/ 	.dword	__cudart_i2opi_f


//--------------------- .text._Z7computefffffffff --------------------------
	.section	.text._Z7computefffffffff,"ax",@progbits
	.align	128
        .global         _Z7computefffffffff
        .type           _Z7computefffffffff,@function
        .size           _Z7computefffffffff,(.L_x_26 - _Z7computefffffffff)
        .other          _Z7computefffffffff,@"STO_CUDA_ENTRY STV_DEFAULT"
_Z7computefffffffff:
.text._Z7computefffffffff:
[----:B------:R-:W0:Y:S08]  /*0000*/  LDC R1, c[0x0][0x37c] ;  /* 0x0000df00ff017b82 */ /* 0x000e300000000800 */
[----:B------:R-:W1:Y:S01]  /*0010*/  LDC R5, c[0x0][0x388] ;  /* 0x0000e200ff057b82 */ /* 0x000e620000000800 */
[----:B------:R-:W2:Y:S01]  /*0020*/  LDCU UR4, c[0x0][0x380] ;  /* 0x00007000ff0477ac */ /* 0x000ea20008000800 */
[----:B0-----:R-:W-:Y:S01]  /*0030*/  VIADD R1, R1, 0xffffffd8 ;  /* 0xffffffd801017836 */ /* 0x001fe20000000000 */
[----:B------:R-:W0:Y:S05]  /*0040*/  LDCU UR6, c[0x0][0x2fc] ;  /* 0x00005f80ff0677ac */ /* 0x000e2a0008000800 */
[----:B------:R-:W3:Y:S01]  /*0050*/  LDC R6, c[0x0][0x2f8] ;  /* 0x0000be00ff067b82 */ /* 0x000ee20000000800 */
[----:B-1----:R-:W1:Y:S08]  /*0060*/  MUFU.RCP R0, R5 ;  /* 0x0000000500007308 */ /* 0x002e700000001000 */
[----:B------:R-:W4:Y:S01]  /*0070*/  FCHK P0, -RZ, R5 ;  /* 0x00000005ff007302 */ /* 0x000f220000000100 */
[----:B-1----:R-:W-:-:S04]  /*0080*/  FFMA R3, R0, -R5, 1 ;  /* 0x3f80000000037423 */ /* 0x002fc80000000805 */
[----:B------:R-:W-:-:S04]  /*0090*/  FFMA R3, R0, R3, R0 ;  /* 0x0000000300037223 */ /* 0x000fc80000000000 */
[----:B------:R-:W-:-:S04]  /*00a0*/  FFMA R0, -RZ, R3, RZ ;  /* 0x00000003ff007223 */ /* 0x000fc800000001ff */
[----:B------:R-:W-:-:S04]  /*00b0*/  FFMA R2, R0, -R5, -RZ ;  /* 0x8000000500027223 */ /* 0x000fc800000008ff */
[----:B------:R-:W-:Y:S01]  /*00c0*/  FFMA R2, R3, R2, R0 ;  /* 0x0000000203027223 */ /* 0x000fe20000000000 */
[----:B--2---:R-:W-:Y:S01]  /*00d0*/  IMAD.U32 R0, RZ, RZ, UR4 ;  /* 0x00000004ff007e24 */ /* 0x004fe2000f8e00ff */
[----:B0---4-:R-:W-:Y:S06]  /*00e0*/  @!P0 BRA `(.L_x_0) ;  /* 0x0000000000148947 */ /* 0x011fec0003800000 */
[----:B------:R-:W0:Y:S01]  /*00f0*/  LDCU UR4, c[0x0][0x388] ;  /* 0x00007100ff0477ac */ /* 0x000e220008000800 */
[----:B------:R-:W-:Y:S01]  /*0100*/  IMAD.MOV.U32 R2, RZ, RZ, -0x80000000 ;  /* 0x80000000ff027424 */ /* 0x000fe200078e00ff */
[----:B------:R-:W-:Y:S01]  /*0110*/  MOV R4, 0x140 ;  /* 0x0000014000047802 */ /* 0x000fe20000000f00 */
[----:B0-----:R-:W-:-:S07]  /*0120*/  IMAD.U32 R3, RZ, RZ, UR4 ;  /* 0x00000004ff037e24 */ /* 0x001fce000f8e00ff */
[----:B---3--:R-:W-:Y:S05]  /*0130*/  CALL.REL.NOINC `($__internal_0_$__cuda_sm3x_div_rn_noftz_f32_slowpath) ;  /* 0x0000001000947944 */ /* 0x008fea0003c00000 */
.L_x_0:
[----:B------:R-:W0:Y:S01]  /*0140*/  LDCU UR4, c[0x0][0x38c] ;  /* 0x00007180ff0477ac */ /* 0x000e220008000800 */
[----:B------:R-:W-:Y:S01]  /*0150*/  BSSY.RECONVERGENT B0, `(.L_x_1) ;  /* 0x0000044000007945 */ /* 0x000fe20003800200 */
[----:B------:R-:W1:Y:S01]  /*0160*/  LDCU UR5, c[0x0][0x384] ;  /* 0x00007080ff0577ac */ /* 0x000e620008000800 */
[----:B------:R-:W2:Y:S01]  /*0170*/  LDCU.64 UR8, c[0x0][0x358] ;  /* 0x00006b00ff0877ac */ /* 0x000ea20008000a00 */
[----:B0-----:R-:W-:-:S04]  /*0180*/  FADD R2, R2, -UR4 ;  /* 0x8000000402027e21 */ /* 0x001fc80008000000 */
[----:B-1----:R-:W-:-:S04]  /*0190*/  FMUL R7, R2, UR5 ;  /* 0x0000000502077c20 */ /* 0x002fc80008400000 */
[C---:B------:R-:W-:Y:S01]  /*01a0*/  FMUL R2, R7.reuse, 0.63661974668502807617 ;  /* 0x3f22f98307027820 */ /* 0x040fe20000400000 */
[----:B------:R-:W-:-:S05]  /*01b0*/  FSETP.GE.AND P0, PT, |R7|, 105615, PT ;  /* 0x47ce47800700780b */ /* 0x000fca0003f06200 */
[----:B------:R-:W0:Y:S02]  /*01c0*/  F2I.NTZ R2, R2 ;  /* 0x0000000200027305 */ /* 0x000e240000203100 */
[----:B0-----:R-:W-:-:S05]  /*01d0*/  I2FP.F32.S32 R4, R2 ;  /* 0x0000000200047245 */ /* 0x001fca0000201400 */
[----:B------:R-:W-:-:S04]  /*01e0*/  FFMA R3, R4, -1.5707962512969970703, R7 ;  /* 0xbfc90fda04037823 */ /* 0x000fc80000000007 */
[----:B------:R-:W-:-:S04]  /*01f0*/  FFMA R3, R4, -7.5497894158615963534e-08, R3 ;  /* 0xb3a2216804037823 */ /* 0x000fc80000000003 */
[----:B------:R-:W-:Y:S01]  /*0200*/  FFMA R3, R4, -5.3903029534742383927e-15, R3 ;  /* 0xa7c234c504037823 */ /* 0x000fe20000000003 */
[----:B--2---:R-:W-:Y:S06]  /*0210*/  @!P0 BRA `(.L_x_2) ;  /* 0x0000000000dc8947 */ /* 0x004fec0003800000 */
[----:B------:R-:W-:-:S13]  /*0220*/  FSETP.NEU.AND P0, PT, |R7|, +INF , PT ;  /* 0x7f8000000700780b */ /* 0x000fda0003f0d200 */
[----:B------:R-:W-:Y:S01]  /*0230*/  @!P0 FMUL R3, RZ, R7 ;  /* 0x00000007ff038220 */ /* 0x000fe20000400000 */
[----:B------:R-:W-:Y:S01]  /*0240*/  @!P0 IMAD.MOV.U32 R2, RZ, RZ, RZ ;  /* 0x000000ffff028224 */ /* 0x000fe200078e00ff */
[----:B------:R-:W-:Y:S06]  /*0250*/  @!P0 BRA `(.L_x_2) ;  /* 0x0000000000cc8947 */ /* 0x000fec0003800000 */
[----:B------:R-:W-:Y:S01]  /*0260*/  IMAD.SHL.U32 R3, R7, 0x100, RZ ;  /* 0x0000010007037824 */ /* 0x000fe200078e00ff */
[----:B------:R-:W0:Y:S01]  /*0270*/  LDCU.64 UR10, c[0x4][0x10] ;  /* 0x01000200ff0a77ac */ /* 0x000e220008000a00 */
[----:B------:R-:W-:Y:S02]  /*0280*/  IMAD.MOV.U32 R8, RZ, RZ, RZ ;  /* 0x000000ffff087224 */ /* 0x000fe400078e00ff */
[----:B------:R-:W-:Y:S01]  /*0290*/  IMAD.MOV.U32 R2, RZ, RZ, R1 ;  /* 0x000000ffff027224 */ /* 0x000fe200078e0001 */
[----:B------:R-:W-:Y:S01]  /*02a0*/  LOP3.LUT R9, R3, 0x80000000, RZ, 0xfc, !PT ;  /* 0x8000000003097812 */ /* 0x000fe200078efcff */
[----:B------:R-:W-:Y:S01]  /*02b0*/  UMOV UR5, URZ ;  /* 0x000000ff00057c82 */ /* 0x000fe20008000000 */
[----:B------:R-:W-:-:S05]  /*02c0*/  UMOV UR4, URZ ;  /* 0x000000ff00047c82 */ /* 0x000fca0008000000 */
.L_x_3:
[----:B0-----:R-:W-:Y:S02]  /*02d0*/  IMAD.U32 R10, RZ, RZ, UR10 ;  /* 0x0000000aff0a7e24 */ /* 0x001fe4000f8e00ff */
[----:B------:R-:W-:-:S05]  /*02e0*/  IMAD.U32 R11, RZ, RZ, UR11 ;  /* 0x0000000bff0b7e24 */ /* 0x000fca000f8e00ff */
[----:B------:R-:W2:Y:S01]  /*02f0*/  LDG.E.CONSTANT R4, desc[UR8][R10.64] ;  /* 0x000000080a047981 */ /* 0x000ea2000c1e9900 */
[----:B------:R-:W-:Y:S02]  /*0300*/  UIADD3 UR10, UP0, UPT, UR10, 0x4, URZ ;  /* 0x000000040a0a7890 */ /* 0x000fe4000ff1e0ff */
[----:B------:R-:W-:Y:S02]  /*0310*/  UIADD3 UR4, UPT, UPT, UR4, 0x1, URZ ;  /* 0x0000000104047890 */ /* 0x000fe4000fffe0ff */
[----:B------:R-:W-:Y:S02]  /*0320*/  UIADD3.X UR11, UPT, UPT, URZ, UR11, URZ, UP0, !UPT ;  /* 0x0000000bff0b7290 */ /* 0x000fe400087fe4ff */
[----:B------:R-:W-:Y:S01]  /*0330*/  UISETP.NE.AND UP0, UPT, UR4, 0x6, UPT ;  /* 0x000000060400788c */ /* 0x000fe2000bf05270 */
[----:B--2---:R-:W-:-:S03]  /*0340*/  IMAD.WIDE.U32 R4, R4, R9, RZ ;  /* 0x0000000904047225 */ /* 0x004fc600078e00ff */
[----:B------:R-:W-:-:S04]  /*0350*/  IADD3 R3, P0, PT, R4, R8, RZ ;  /* 0x0000000804037210 */ /* 0x000fc80007f1e0ff */
[----:B------:R-:W-:Y:S01]  /*0360*/  IADD3.X R8, PT, PT, R5, UR5, RZ, P0, !PT ;  /* 0x0000000505087c10 */ /* 0x000fe200087fe4ff */
[----:B------:R0:W-:Y:S02]  /*0370*/  STL [R2], R3 ;  /* 0x0000000302007387 */ /* 0x0001e40000100800 */
[----:B0-----:R-:W-:Y:S01]  /*0380*/  VIADD R2, R2, 0x4 ;  /* 0x0000000402027836 */ /* 0x001fe20000000000 */
[----:B------:R-:W-:Y:S06]  /*0390*/  BRA.U UP0, `(.L_x_3) ;  /* 0xfffffffd00cc7547 */ /* 0x000fec000b83ffff */
[----:B------:R-:W-:Y:S01]  /*03a0*/  SHF.R.U32.HI R5, RZ, 0x17, R7 ;  /* 0x00000017ff057819 */ /* 0x000fe20000011607 */
[----:B------:R0:W-:Y:S03]  /*03b0*/  STL [R1+0x18], R8 ;  /* 0x0000180801007387 */ /* 0x0001e60000100800 */
[C---:B------:R-:W-:Y:S02]  /*03c0*/  LOP3.LUT R2, R5.reuse, 0xe0, RZ, 0xc0, !PT ;  /* 0x000000e005027812 */ /* 0x040fe400078ec0ff */
[----:B------:R-:W-:-:S03]  /*03d0*/  LOP3.LUT P0, RZ, R5, 0x1f, RZ, 0xc0, !PT ;  /* 0x0000001f05ff7812 */ /* 0x000fc6000780c0ff */
[----:B------:R-:W-:-:S05]  /*03e0*/  VIADD R2, R2, 0xffffff80 ;  /* 0xffffff8002027836 */ /* 0x000fca0000000000 */
[----:B------:R-:W-:-:S05]  /*03f0*/  SHF.R.U32.HI R2, RZ, 0x5, R2 ;  /* 0x00000005ff027819 */ /* 0x000fca0000011602 */
[----:B------:R-:W-:-:S05]  /*0400*/  IMAD R9, R2, -0x4, R1 ;  /* 0xfffffffc02097824 */ /* 0x000fca00078e0201 */
[----:B------:R-:W2:Y:S04]  /*0410*/  LDL R2, [R9+0x18] ;  /* 0x0000180009027983 */ /* 0x000ea80000100800 */
[----:B------:R-:W2:Y:S04]  /*0420*/  LDL R3, [R9+0x14] ;  /* 0x0000140009037983 */ /* 0x000ea80000100800 */
[----:B------:R-:W4:Y:S01]  /*0430*/  @P0 LDL R4, [R9+0x10] ;  /* 0x0000100009040983 */ /* 0x000f220000100800 */
[----:B------:R-:W-:Y:S01]  /*0440*/  LOP3.LUT R5, R5, 0x1f, RZ, 0xc0, !PT ;  /* 0x0000001f05057812 */ /* 0x000fe200078ec0ff */
[----:B------:R-:W-:Y:S01]  /*0450*/  UMOV UR4, 0x54442d19 ;  /* 0x54442d1900047882 */ /* 0x000fe20000000000 */
[----:B------:R-:W-:-:S02]  /*0460*/  UMOV UR5, 0x3bf921fb ;  /* 0x3bf921fb00057882 */ /* 0x000fc40000000000 */
[-C--:B--2---:R-:W-:Y:S02]  /*0470*/  @P0 SHF.L.W.U32.HI R2, R3, R5.reuse, R2 ;  /* 0x0000000503020219 */ /* 0x084fe40000010e02 */
[----:B----4-:R-:W-:Y:S02]  /*0480*/  @P0 SHF.L.W.U32.HI R3, R4, R5, R3 ;  /* 0x0000000504030219 */ /* 0x010fe40000010e03 */
[----:B------:R-:W-:Y:S02]  /*0490*/  ISETP.GE.AND P0, PT, R7, RZ, PT ;  /* 0x000000ff0700720c */ /* 0x000fe40003f06270 */
[C---:B------:R-:W-:Y:S01]  /*04a0*/  SHF.L.W.U32.HI R4, R3.reuse, 0x2, R2 ;  /* 0x0000000203047819 */ /* 0x040fe20000010e02 */
[----:B------:R-:W-:-:S03]  /*04b0*/  IMAD.SHL.U32 R3, R3, 0x4, RZ ;  /* 0x0000000403037824 */ /* 0x000fc600078e00ff */
[----:B------:R-:W-:Y:S02]  /*04c0*/  SHF.R.S32.HI R5, RZ, 0x1f, R4 ;  /* 0x0000001fff057819 */ /* 0x000fe40000011404 */
[----:B------:R-:W-:Y:S02]  /*04d0*/  LOP3.LUT R7, R4, R7, RZ, 0x3c, !PT ;  /* 0x0000000704077212 */ /* 0x000fe400078e3cff */
[C---:B------:R-:W-:Y:S02]  /*04e0*/  LOP3.LUT R10, R5.reuse, R3, RZ, 0x3c, !PT ;  /* 0x00000003050a7212 */ /* 0x040fe400078e3cff */
[----:B------:R-:W-:Y:S02]  /*04f0*/  LOP3.LUT R11, R5, R4, RZ, 0x3c, !PT ;  /* 0x00000004050b7212 */ /* 0x000fe400078e3cff */
[----:B------:R-:W-:Y:S02]  /*0500*/  SHF.R.U32.HI R3, RZ, 0x1e, R2 ;  /* 0x0000001eff037819 */ /* 0x000fe40000011602 */
[----:B------:R-:W-:-:S02]  /*0510*/  ISETP.GE.AND P1, PT, R7, RZ, PT ;  /* 0x000000ff0700720c */ /* 0x000fc40003f26270 */
[----:B------:R-:W0:Y:S01]  /*0520*/  I2F.F64.S64 R10, R10 ;  /* 0x0000000a000a7312 */ /* 0x000e220000301c00 */
[----:B------:R-:W-:-:S05]  /*0530*/  LEA.HI R2, R4, R3, RZ, 0x1 ;  /* 0x0000000304027211 */ /* 0x000fca00078f08ff */
[----:B------:R-:W-:-:S04]  /*0540*/  IMAD.MOV R3, RZ, RZ, -R2 ;  /* 0x000000ffff037224 */ /* 0x000fc800078e0a02 */
[----:B------:R-:W-:Y:S01]  /*0550*/  @!P0 IMAD.MOV.U32 R2, RZ, RZ, R3 ;  /* 0x000000ffff028224 */ /* 0x000fe200078e0003 */
[----:B0-----:R-:W-:-:S10]  /*0560*/  DMUL R8, R10, UR4 ;  /* 0x000000040a087c28 */ /* 0x001fd40008000000 */
[----:B------:R-:W0:Y:S02]  /*0570*/  F2F.F32.F64 R8, R8 ;  /* 0x0000000800087310 */ /* 0x000e240000301000 */
[----:B0-----:R-:W-:-:S07]  /*0580*/  FSEL R3, -R8, R8, !P1 ;  /* 0x0000000808037208 */ /* 0x001fce0004800100 */
.L_x_2:
[----:B------:R-:W-:Y:S05]  /*0590*/  BSYNC.RECONVERGENT B0 ;  /* 0x0000000000007941 */ /* 0x000fea0003800200 */
.L_x_1:
[----:B------:R-:W-:Y:S02]  /*05a0*/  IMAD.MOV.U32 R4, RZ, RZ, 0x37cbac00 ;  /* 0x37cbac00ff047424 */ /* 0x000fe400078e00ff */
[----:B------:R-:W-:Y:S01]  /*05b0*/  FMUL R5, R3, R3 ;  /* 0x0000000303057220 */ /* 0x000fe20000400000 */
[C---:B------:R-:W-:Y:S01]  /*05c0*/  LOP3.LUT R7, R2.reuse, 0x1, RZ, 0xc0, !PT ;  /* 0x0000000102077812 */ /* 0x040fe200078ec0ff */
[----:B------:R-:W-:Y:S01]  /*05d0*/  IMAD.MOV.U32 R8, RZ, RZ, 0x3c0885e4 ;  /* 0x3c0885e4ff087424 */ /* 0x000fe200078e00ff */
[----:B------:R-:W-:Y:S01]  /*05e0*/  UMOV UR4, 0x2e8c ;  /* 0x00002e8c00047882 */ /* 0x000fe20000000000 */
[----:B------:R-:W-:Y:S01]  /*05f0*/  FFMA R4, R5, R4, -0.0013887860113754868507 ;  /* 0xbab607ed05047423 */ /* 0x000fe20000000004 */
[----:B------:R-:W-:Y:S01]  /*0600*/  ISETP.NE.U32.AND P0, PT, R7, 0x1, PT ;  /* 0x000000010700780c */ /* 0x000fe20003f05070 */
[----:B------:R-:W-:Y:S01]  /*0610*/  VIADD R2, R2, 0x1 ;  /* 0x0000000102027836 */ /* 0x000fe20000000000 */
[----:B------:R-:W-:Y:S01]  /*0620*/  BSSY.RECONVERGENT B0, `(.L_x_4) ;  /* 0x000001a000007945 */ /* 0x000fe20003800200 */
[----:B------:R-:W-:Y:S01]  /*0630*/  IMAD.MOV.U32 R7, RZ, RZ, 0x3e2aaaa8 ;  /* 0x3e2aaaa8ff077424 */ /* 0x000fe200078e00ff */
[----:B------:R-:W-:-:S02]  /*0640*/  FSEL R4, R4, -0.00019574658654164522886, P0 ;  /* 0xb94d415304047808 */ /* 0x000fc40000000000 */
[----:B------:R-:W-:Y:S02]  /*0650*/  FSEL R8, R8, 0.041666727513074874878, !P0 ;  /* 0x3d2aaabb08087808 */ /* 0x000fe40004000000 */
[----:B------:R-:W-:Y:S02]  /*0660*/  LOP3.LUT P1, RZ, R2, 0x2, RZ, 0xc0, !PT ;  /* 0x0000000202ff7812 */ /* 0x000fe4000782c0ff */
[----:B------:R-:W-:Y:S01]  /*0670*/  FSEL R2, R3, 1, !P0 ;  /* 0x3f80000003027808 */ /* 0x000fe20004000000 */
[----:B------:R-:W-:Y:S01]  /*0680*/  FFMA R4, R5, R4, R8 ;  /* 0x0000000405047223 */ /* 0x000fe20000000008 */
[----:B------:R-:W-:Y:S01]  /*0690*/  FSEL R7, -R7, -0.4999999701976776123, !P0 ;  /* 0xbeffffff07077808 */ /* 0x000fe20004000100 */
[----:B------:R-:W-:Y:S02]  /*06a0*/  IMAD.U32 R8, RZ, RZ, UR4 ;  /* 0x00000004ff087e24 */ /* 0x000fe4000f8e00ff */
[C---:B------:R-:W-:Y:S02]  /*06b0*/  FFMA R3, R5.reuse, R2, RZ ;  /* 0x0000000205037223 */ /* 0x040fe400000000ff */
[----:B------:R-:W-:-:S04]  /*06c0*/  FFMA R4, R5, R4, R7 ;  /* 0x0000000405047223 */ /* 0x000fc80000000007 */
[----:B------:R-:W-:-:S04]  /*06d0*/  FFMA R2, R3, R4, R2 ;  /* 0x0000000403027223 */ /* 0x000fc80000000002 */
[----:B------:R-:W-:-:S04]  /*06e0*/  @P1 FADD R2, RZ, -R2 ;  /* 0x80000002ff021221 */ /* 0x000fc80000000000 */
[----:B------:R-:W-:-:S04]  /*06f0*/  FMUL R5, R2, -1.73440008192000000000e+11 ;  /* 0xd221875202057820 */ /* 0x000fc80000400000 */
[----:B------:R-:W0:Y:S08]  /*0700*/  MUFU.RCP R2, R5 ;  /* 0x0000000500027308 */ /* 0x000e300000001000 */
[----:B------:R-:W1:Y:S01]  /*0710*/  FCHK P0, -R8, R5 ;  /* 0x0000000508007302 */ /* 0x000e620000000100 */
[----:B0-----:R-:W-:-:S04]  /*0720*/  FFMA R3, -R5, R2, 1 ;  /* 0x3f80000005037423 */ /* 0x001fc80000000102 */
[----:B------:R-:W-:-:S04]  /*0730*/  FFMA R2, R2, R3, R2 ;  /* 0x0000000302027223 */ /* 0x000fc80000000002 */
[----:B------:R-:W-:-:S04]  /*0740*/  FFMA R3, R2, -1.6697872500894520217e-41, RZ ;  /* 0x80002e8c02037823 */ /* 0x000fc800000000ff */
[----:B------:R-:W-:-:S04]  /*0750*/  FFMA R4, -R5, R3, -1.6697872500894520217e-41 ;  /* 0x80002e8c05047423 */ /* 0x000fc80000000103 */
[----:B------:R-:W-:Y:S01]  /*0760*/  FFMA R2, R2, R4, R3 ;  /* 0x0000000402027223 */ /* 0x000fe20000000003 */
[----:B-1----:R-:W-:Y:S06]  /*0770*/  @!P0 BRA `(.L_x_5) ;  /* 0x0000000000108947 */ /* 0x002fec0003800000 */
[----:B------:R-:W-:Y:S01]  /*0780*/  IMAD.MOV.U32 R3, RZ, RZ, R5 ;  /* 0x000000ffff037224 */ /* 0x000fe200078e0005 */
[----:B------:R-:W-:Y:S01]  /*0790*/  MOV R4, 0x7c0 ;  /* 0x000007c000047802 */ /* 0x000fe20000000f00 */
[----:B------:R-:W-:-:S07]  /*07a0*/  IMAD.MOV.U32 R2, RZ, RZ, -0x7fffd174 ;  /* 0x80002e8cff027424 */ /* 0x000fce00078e00ff */
[----:B---3--:R-:W-:Y:S05]  /*07b0*/  CALL.REL.NOINC `($__internal_0_$__cuda_sm3x_div_rn_noftz_f32_slowpath) ;  /* 0x0000000800f47944 */ /* 0x008fea0003c00000 */
.L_x_5:
[----:B------:R-:W-:Y:S05]  /*07c0*/  BSYNC.RECONVERGENT B0 ;  /* 0x0000000000007941 */ /* 0x000fea0003800200 */
.L_x_4:
[----:B------:R-:W0:Y:S01]  /*07d0*/  LDCU UR7, c[0x0][0x380] ;  /* 0x00007000ff0777ac */ /* 0x000e220008000800 */
[----:B------:R-:W-:Y:S01]  /*07e0*/  BSSY.RECONVERGENT B0, `(.L_x_6) ;  /* 0x00000ae000007945 */ /* 0x000fe20003800200 */
[----:B0-----:R-:W-:-:S13]  /*07f0*/  FSETP.GE.AND P0, PT, R2, UR7, PT ;  /* 0x0000000702007c0b */ /* 0x001fda000bf06000 */
[----:B------:R-:W-:Y:S05]  /*0800*/  @!P0 BRA `(.L_x_7) ;  /* 0x0000000800ac8947 */ /* 0x000fea0003800000 */
[----:B------:R-:W0:Y:S02]  /*0810*/  LDC R7, c[0x0][0x394] ;  /* 0x0000e500ff077b82 */ /* 0x000e240000000800 */
[----:B0-----:R-:W-:-:S04]  /*0820*/  FADD R7, R7, 3839922 ;  /* 0x4a6a5ec807077421 */ /* 0x001fc80000000000 */
[----:B------:R-:W-:-:S04]  /*0830*/  FMUL R7, RZ, -R7 ;  /* 0x80000007ff077220 */ /* 0x000fc80000400000 */
[C---:B------:R-:W-:Y:S01]  /*0840*/  FMUL R2, R7.reuse, 0.63661974668502807617 ;  /* 0x3f22f98307027820 */ /* 0x040fe20000400000 */
[----:B------:R-:W-:-:S05]  /*0850*/  FSETP.GE.AND P0, PT, |R7|, 105615, PT ;  /* 0x47ce47800700780b */ /* 0x000fca0003f06200 */
[----:B------:R-:W0:Y:S02]  /*0860*/  F2I.NTZ R2, R2 ;  /* 0x0000000200027305 */ /* 0x000e240000203100 */
[----:B0-----:R-:W-:-:S05]  /*0870*/  I2FP.F32.S32 R4, R2 ;  /* 0x0000000200047245 */ /* 0x001fca0000201400 */
[----:B------:R-:W-:-:S04]  /*0880*/  FFMA R3, R4, -1.5707962512969970703, R7 ;  /* 0xbfc90fda04037823 */ /* 0x000fc80000000007 */
[----:B------:R-:W-:-:S04]  /*0890*/  FFMA R3, R4, -7.5497894158615963534e-08, R3 ;  /* 0xb3a2216804037823 */ /* 0x000fc80000000003 */
[----:B------:R-:W-:Y:S01]  /*08a0*/  FFMA R3, R4, -5.3903029534742383927e-15, R3 ;  /* 0xa7c234c504037823 */ /* 0x000fe20000000003 */
[----:B------:R-:W-:Y:S06]  /*08b0*/  @!P0 BRA `(.L_x_8) ;  /* 0x0000000000dc8947 */ /* 0x000fec0003800000 */
[----:B------:R-:W-:-:S13]  /*08c0*/  FSETP.NEU.AND P0, PT, |R7|, +INF , PT ;  /* 0x7f8000000700780b */ /* 0x000fda0003f0d200 */
[----:B------:R-:W-:Y:S01]  /*08d0*/  @!P0 FMUL R3, RZ, R7 ;  /* 0x00000007ff038220 */ /* 0x000fe20000400000 */
[----:B------:R-:W-:Y:S01]  /*08e0*/  @!P0 IMAD.MOV.U32 R2, RZ, RZ, RZ ;  /* 0x000000ffff028224 */ /* 0x000fe200078e00ff */
[----:B------:R-:W-:Y:S06]  /*08f0*/  @!P0 BRA `(.L_x_8) ;  /* 0x0000000000cc8947 */ /* 0x000fec0003800000 */
[----:B------:R-:W-:Y:S01]  /*0900*/  IMAD.SHL.U32 R3, R7, 0x100, RZ ;  /* 0x0000010007037824 */ /* 0x000fe200078e00ff */
[----:B------:R-:W0:Y:S01]  /*0910*/  LDCU.64 UR10, c[0x4][0x10] ;  /* 0x01000200ff0a77ac */ /* 0x000e220008000a00 */
[----:B------:R-:W-:Y:S02]  /*0920*/  IMAD.MOV.U32 R8, RZ, RZ, RZ ;  /* 0x000000ffff087224 */ /* 0x000fe400078e00ff */
[----:B------:R-:W-:Y:S01]  /*0930*/  IMAD.MOV.U32 R13, RZ, RZ, RZ ;  /* 0x000000ffff0d7224 */ /* 0x000fe200078e00ff */
[----:B------:R-:W-:Y:S01]  /*0940*/  LOP3.LUT R3, R3, 0x80000000, RZ, 0xfc, !PT ;  /* 0x8000000003037812 */ /* 0x000fe200078efcff */
[----:B------:R-:W-:Y:S01]  /*0950*/  IMAD.MOV.U32 R2, RZ, RZ, R1 ;  /* 0x000000ffff027224 */ /* 0x000fe200078e0001 */
[----:B------:R-:W-:-:S06]  /*0960*/  UMOV UR4, URZ ;  /* 0x000000ff00047c82 */ /* 0x000fcc0008000000 */
.L_x_9:
        /* <DEDUP_REMOVED lines=8> */
[----:B------:R-:W-:-:S05]  /*09f0*/  IADD3 R9, P0, PT, R4, R8, RZ ;  /* 0x0000000804097210 */ /* 0x000fca0007f1e0ff */
[----:B------:R0:W-:Y:S01]  /*0a00*/  STL [R2], R9 ;  /* 0x0000000902007387 */ /* 0x0001e20000100800 */
[----:B------:R-:W-:Y:S02]  /*0a10*/  IMAD.X R8, R5, 0x1, R13, P0 ;  /* 0x0000000105087824 */ /* 0x000fe400000e060d */
        /* <DEDUP_REMOVED lines=18> */
[C-C-:B------:R-:W-:Y:S01]  /*0b40*/  SHF.L.W.U32.HI R2, R4.reuse, 0x2, R3.reuse ;  /* 0x0000000204027819 */ /* 0x140fe20000010e03 */
[----:B------:R-:W-:Y:S01]  /*0b50*/  IMAD.SHL.U32 R4, R4, 0x4, RZ ;  /* 0x0000000404047824 */ /* 0x000fe200078e00ff */
[----:B------:R-:W-:Y:S02]  /*0b60*/  SHF.R.U32.HI R3, RZ, 0x1e, R3 ;  /* 0x0000001eff037819 */ /* 0x000fe40000011603 */
[----:B------:R-:W-:-:S02]  /*0b70*/  SHF.R.S32.HI R5, RZ, 0x1f, R2 ;  /* 0x0000001fff057819 */ /* 0x000fc40000011402 */
[C---:B------:R-:W-:Y:S02]  /*0b80*/  LOP3.LUT R7, R2.reuse, R7, RZ, 0x3c, !PT ;  /* 0x0000000702077212 */ /* 0x040fe400078e3cff */
[C---:B------:R-:W-:Y:S02]  /*0b90*/  LOP3.LUT R4, R5.reuse, R4, RZ, 0x3c, !PT ;  /* 0x0000000405047212 */ /* 0x040fe400078e3cff */
[----:B------:R-:W-:Y:S02]  /*0ba0*/  LOP3.LUT R5, R5, R2, RZ, 0x3c, !PT ;  /* 0x0000000205057212 */ /* 0x000fe400078e3cff */
[----:B------:R-:W-:Y:S02]  /*0bb0*/  LEA.HI R2, R2, R3, RZ, 0x1 ;  /* 0x0000000302027211 */ /* 0x000fe400078f08ff */
[----:B------:R-:W-:Y:S02]  /*0bc0*/  ISETP.GE.AND P1, PT, R7, RZ, PT ;  /* 0x000000ff0700720c */ /* 0x000fe40003f26270 */
[----:B------:R-:W0:Y:S01]  /*0bd0*/  I2F.F64.S64 R4, R4 ;  /* 0x0000000400047312 */ /* 0x000e220000301c00 */
[----:B------:R-:W-:-:S04]  /*0be0*/  IMAD.MOV R3, RZ, RZ, -R2 ;  /* 0x000000ffff037224 */ /* 0x000fc800078e0a02 */
[----:B------:R-:W-:Y:S01]  /*0bf0*/  @!P0 IMAD.MOV.U32 R2, RZ, RZ, R3 ;  /* 0x000000ffff028224 */ /* 0x000fe200078e0003 */
[----:B0-----:R-:W-:-:S10]  /*0c00*/  DMUL R8, R4, UR4 ;  /* 0x0000000404087c28 */ /* 0x001fd40008000000 */
[----:B------:R-:W0:Y:S02]  /*0c10*/  F2F.F32.F64 R8, R8 ;  /* 0x0000000800087310 */ /* 0x000e240000301000 */
[----:B0-----:R-:W-:-:S07]  /*0c20*/  FSEL R3, -R8, R8, !P1 ;  /* 0x0000000808037208 */ /* 0x001fce0004800100 */
.L_x_8:
[----:B------:R-:W-:Y:S02]  /*0c30*/  IMAD.MOV.U32 R7, RZ, RZ, 0x37cbac00 ;  /* 0x37cbac00ff077424 */ /* 0x000fe400078e00ff */
[----:B------:R-:W-:Y:S01]  /*0c40*/  FMUL R4, R3, R3 ;  /* 0x0000000303047220 */ /* 0x000fe20000400000 */
[C---:B------:R-:W-:Y:S01]  /*0c50*/  LOP3.LUT R8, R2.reuse, 0x1, RZ, 0xc0, !PT ;  /* 0x0000000102087812 */ /* 0x040fe200078ec0ff */
[----:B------:R-:W-:Y:S01]  /*0c60*/  IMAD.MOV.U32 R9, RZ, RZ, 0x3d2aaabb ;  /* 0x3d2aaabbff097424 */ /* 0x000fe200078e00ff */
[----:B------:R-:W-:Y:S01]  /*0c70*/  LOP3.LUT P1, RZ, R2, 0x2, RZ, 0xc0, !PT ;  /* 0x0000000202ff7812 */ /* 0x000fe2000782c0ff */
[----:B------:R-:W-:Y:S01]  /*0c80*/  FFMA R5, R4, R7, -0.0013887860113754868507 ;  /* 0xbab607ed04057423 */ /* 0x000fe20000000007 */
[----:B------:R-:W-:Y:S01]  /*0c90*/  ISETP.NE.U32.AND P0, PT, R8, 0x1, PT ;  /* 0x000000010800780c */ /* 0x000fe20003f05070 */
[----:B------:R-:W-:Y:S01]  /*0ca0*/  IMAD.MOV.U32 R8, RZ, RZ, 0x3effffff ;  /* 0x3effffffff087424 */ /* 0x000fe200078e00ff */
[----:B------:R-:W0:Y:S01]  /*0cb0*/  LDCU UR4, c[0x0][0x390] ;  /* 0x00007200ff0477ac */ /* 0x000e220008000800 */
[----:B------:R-:W-:Y:S01]  /*0cc0*/  BSSY.RECONVERGENT B1, `(.L_x_10) ;  /* 0x000004a000017945 */ /* 0x000fe20003800200 */
[----:B------:R-:W-:-:S02]  /*0cd0*/  FSEL R5, R5, -0.00019574658654164522886, !P0 ;  /* 0xb94d415305057808 */ /* 0x000fc40004000000 */
[----:B------:R-:W-:Y:S02]  /*0ce0*/  FSEL R9, R9, 0.0083327032625675201416, !P0 ;  /* 0x3c0885e409097808 */ /* 0x000fe40004000000 */
[----:B------:R-:W-:-:S03]  /*0cf0*/  FSEL R2, R3, 1, P0 ;  /* 0x3f80000003027808 */ /* 0x000fc60000000000 */
[----:B------:R-:W-:Y:S01]  /*0d00*/  FFMA R5, R4, R5, R9 ;  /* 0x0000000504057223 */ /* 0x000fe20000000009 */
[----:B------:R-:W-:Y:S01]  /*0d10*/  FSEL R9, -R8, -0.16666662693023681641, !P0 ;  /* 0xbe2aaaa808097808 */ /* 0x000fe20004000100 */
[----:B------:R-:W-:-:S04]  /*0d20*/  FFMA R3, R4, R2, RZ ;  /* 0x0000000204037223 */ /* 0x000fc800000000ff */
[----:B------:R-:W-:-:S04]  /*0d30*/  FFMA R5, R4, R5, R9 ;  /* 0x0000000504057223 */ /* 0x000fc80000000009 */
[----:B------:R-:W-:-:S04]  /*0d40*/  FFMA R2, R3, R5, R2 ;  /* 0x0000000503027223 */ /* 0x000fc80000000002 */
[----:B------:R-:W-:-:S04]  /*0d50*/  @P1 FADD R2, RZ, -R2 ;  /* 0x80000002ff021221 */ /* 0x000fc80000000000 */
[----:B0-----:R-:W-:-:S04]  /*0d60*/  FADD R9, -R2, UR4 ;  /* 0x0000000402097e21 */ /* 0x001fc80008000100 */
        /* <DEDUP_REMOVED lines=19> */
.L_x_12:
        /* <DEDUP_REMOVED lines=37> */
[----:B------:R-:W1:Y:S01]  /*10f0*/  I2F.F64.S64 R10, R10 ;  /* 0x0000000a000a7312 */ /* 0x000e620000301c00 */
[----:B------:R-:W-:-:S05]  /*1100*/  LEA.HI R2, R4, R3, RZ, 0x1 ;  /* 0x0000000304027211 */ /* 0x000fca00078f08ff */
[----:B------:R-:W-:-:S04]  /*1110*/  IMAD.MOV R3, RZ, RZ, -R2 ;  /* 0x000000ffff037224 */ /* 0x000fc800078e0a02 */
[----:B------:R-:W-:Y:S01]  /*1120*/  @!P0 IMAD.MOV.U32 R2, RZ, RZ, R3 ;  /* 0x000000ffff028224 */ /* 0x000fe200078e0003 */
[----:B-1----:R-:W-:-:S10]  /*1130*/  DMUL R12, R10, UR4 ;  /* 0x000000040a0c7c28 */ /* 0x002fd40008000000 */
[----:B------:R-:W1:Y:S02]  /*1140*/  F2F.F32.F64 R12, R12 ;  /* 0x0000000c000c7310 */ /* 0x000e640000301000 */
[----:B01----:R-:W-:-:S07]  /*1150*/  FSEL R3, -R12, R12, !P1 ;  /* 0x0000000c0c037208 */ /* 0x003fce0004800100 */
.L_x_11:
[----:B------:R-:W-:Y:S05]  /*1160*/  BSYNC.RECONVERGENT B1 ;  /* 0x0000000000017941 */ /* 0x000fea0003800200 */
.L_x_10:
[C---:B------:R-:W-:Y:S01]  /*1170*/  LOP3.LUT R5, R2.reuse, 0x1, RZ, 0xc0, !PT ;  /* 0x0000000102057812 */ /* 0x040fe200078ec0ff */
[----:B------:R-:W-:Y:S01]  /*1180*/  FMUL R4, R3, R3 ;  /* 0x0000000303047220 */ /* 0x000fe20000400000 */
[----:B------:R-:W-:Y:S02]  /*1190*/  VIADD R2, R2, 0x1 ;  /* 0x0000000102027836 */ /* 0x000fe40000000000 */
[----:B------:R-:W-:Y:S01]  /*11a0*/  ISETP.NE.U32.AND P0, PT, R5, 0x1, PT ;  /* 0x000000010500780c */ /* 0x000fe20003f05070 */
[----:B------:R-:W-:Y:S01]  /*11b0*/  FFMA R7, R4, R7, -0.0013887860113754868507 ;  /* 0xbab607ed04077423 */ /* 0x000fe20000000007 */
[----:B------:R-:W-:Y:S01]  /*11c0*/  IMAD.MOV.U32 R5, RZ, RZ, 0x3c0885e4 ;  /* 0x3c0885e4ff057424 */ /* 0x000fe200078e00ff */
[----:B------:R-:W-:Y:S01]  /*11d0*/  LOP3.LUT P1, RZ, R2, 0x2, RZ, 0xc0, !PT ;  /* 0x0000000202ff7812 */ /* 0x000fe2000782c0ff */
[----:B------:R-:W-:Y:S01]  /*11e0*/  IMAD.MOV.U32 R8, RZ, RZ, 0x3e2aaaa8 ;  /* 0x3e2aaaa8ff087424 */ /* 0x000fe200078e00ff */
[----:B------:R-:W-:Y:S02]  /*11f0*/  FSEL R2, R3, 1, !P0 ;  /* 0x3f80000003027808 */ /* 0x000fe40004000000 */
[----:B------:R-:W-:-:S02]  /*1200*/  FSEL R7, R7, -0.00019574658654164522886, P0 ;  /* 0xb94d415307077808 */ /* 0x000fc40000000000 */
[----:B------:R-:W-:Y:S01]  /*1210*/  FSEL R5, R5, 0.041666727513074874878, !P0 ;  /* 0x3d2aaabb05057808 */ /* 0x000fe20004000000 */
[----:B------:R-:W-:Y:S01]  /*1220*/  FFMA R3, R4, R2, RZ ;  /* 0x0000000204037223 */ /* 0x000fe200000000ff */
[----:B------:R-:W-:-:S03]  /*1230*/  FSEL R8, -R8, -0.4999999701976776123, !P0 ;  /* 0xbeffffff08087808 */ /* 0x000fc60004000100 */
[----:B------:R-:W-:-:S04]  /*1240*/  FFMA R5, R4, R7, R5 ;  /* 0x0000000704057223 */ /* 0x000fc80000000005 */
[----:B------:R-:W-:-:S04]  /*1250*/  FFMA R5, R4, R5, R8 ;  /* 0x0000000504057223 */ /* 0x000fc80000000008 */
[----:B------:R-:W-:-:S04]  /*1260*/  FFMA R2, R3, R5, R2 ;  /* 0x0000000503027223 */ /* 0x000fc80000000002 */
[----:B------:R-:W-:-:S06]  /*1270*/  @P1 FADD R2, RZ, -R2 ;  /* 0x80000002ff021221 */ /* 0x000fcc0000000000 */
[----:B------:R-:W0:Y:S02]  /*1280*/  FRND.FLOOR R2, R2 ;  /* 0x0000000200027307 */ /* 0x000e240000205000 */
[----:B0-----:R-:W-:-:S13]  /*1290*/  FSETP.NEU.AND P0, PT, R2, UR7, PT ;  /* 0x0000000702007c0b */ /* 0x001fda000bf0d000 */
[----:B------:R-:W0:Y:S02]  /*12a0*/  @!P0 LDC R3, c[0x0][0x3a0] ;  /* 0x0000e800ff038b82 */ /* 0x000e240000000800 */
[----:B0-----:R-:W-:-:S07]  /*12b0*/  @!P0 FMUL R0, RZ, -R3 ;  /* 0x80000003ff008220 */ /* 0x001fce0000400000 */
.L_x_7:
[----:B------:R-:W-:Y:S05]  /*12c0*/  BSYNC.RECONVERGENT B0 ;  /* 0x0000000000007941 */ /* 0x000fea0003800200 */
.L_x_6:
[----:B------:R-:W0:Y:S01]  /*12d0*/  F2F.F64.F32 R2, R0 ;  /* 0x0000000000027310 */ /* 0x000e220000201800 */
[----:B------:R-:W-:Y:S01]  /*12e0*/  MOV R8, 0x0 ;  /* 0x0000000000087802 */ /* 0x000fe20000000f00 */
[----:B------:R-:W1:Y:S01]  /*12f0*/  LDCU.64 UR4, c[0x4][0x8] ;  /* 0x01000100ff0477ac */ /* 0x000e620008000a00 */
[----:B---3--:R-:W-:-:S04]  /*1300*/  IADD3 R6, P0, P1, R1, 0x20, R6 ;  /* 0x0000002001067810 */ /* 0x008fc8000791e006 */
[----:B------:R-:W2:Y:S01]  /*1310*/  LDC.64 R8, c[0x4][R8] ;  /* 0x0100000008087b82 */ /* 0x000ea20000000a00 */
[----:B------:R-:W-:Y:S01]  /*1320*/  IADD3.X R7, PT, PT, RZ, UR6, RZ, P0, P1 ;  /* 0x00000006ff077c10 */ /* 0x000fe200087e24ff */
[----:B0-----:R0:W-:Y:S01]  /*1330*/  STL.64 [R1+0x20], R2 ;  /* 0x0000200201007387 */ /* 0x0011e20000100a00 */
[----:B-1----:R-:W-:Y:S02]  /*1340*/  IMAD.U32 R4, RZ, RZ, UR4 ;  /* 0x00000004ff047e24 */ /* 0x002fe4000f8e00ff */
[----:B------:R-:W-:-:S07]  /*1350*/  IMAD.U32 R5, RZ, RZ, UR5 ;  /* 0x00000005ff057e24 */ /* 0x000fce000f8e00ff */
[----:B------:R-:W-:-:S07]  /*1360*/  LEPC R20, `(.L_x_13) ;  /* 0x000000001014794e */ /* 0x000fce0000000000 */
[----:B0-2---:R-:W-:Y:S05]  /*1370*/  CALL.ABS.NOINC R8 ;  /* 0x0000000008007343 */ /* 0x005fea0003c00000 */
.L_x_13:
[----:B------:R-:W-:Y:S05]  /*1380*/  EXIT ;  /* 0x000000000000794d */ /* 0x000fea0003800000 */
        .weak           $__internal_0_$__cuda_sm3x_div_rn_noftz_f32_slowpath
        .type           $__internal_0_$__cuda_sm3x_div_rn_noftz_f32_slowpath,@function
        .size           $__internal_0_$__cuda_sm3x_div_rn_noftz_f32_slowpath,(.L_x_26 - $__internal_0_$__cuda_sm3x_div_rn_noftz_f32_slowpath)
$__internal_0_$__cuda_sm3x_div_rn_noftz_f32_slowpath:
[----:B------:R-:W-:Y:S01]  /*1390*/  SHF.R.U32.HI R7, RZ, 0x17, R3 ;  /* 0x00000017ff077819 */ /* 0x000fe20000011603 */
[----:B------:R-:W-:Y:S01]  /*13a0*/  BSSY.RECONVERGENT B1, `(.L_x_14) ;  /* 0x0000062000017945 */ /* 0x000fe20003800200 */
[----:B------:R-:W-:Y:S02]  /*13b0*/  SHF.R.U32.HI R5, RZ, 0x17, R2 ;  /* 0x00000017ff057819 */ /* 0x000fe40000011602 */
[----:B------:R-:W-:Y:S02]  /*13c0*/  LOP3.LUT R12, R7, 0xff, RZ, 0xc0, !PT ;  /* 0x000000ff070c7812 */ /* 0x000fe400078ec0ff */
[----:B------:R-:W-:-:S03]  /*13d0*/  LOP3.LUT R10, R5, 0xff, RZ, 0xc0, !PT ;  /* 0x000000ff050a7812 */ /* 0x000fc600078ec0ff */
[----:B------:R-:W-:Y:S02]  /*13e0*/  VIADD R8, R12, 0xffffffff ;  /* 0xffffffff0c087836 */ /* 0x000fe40000000000 */
[----:B------:R-:W-:-:S03]  /*13f0*/  VIADD R7, R10, 0xffffffff ;  /* 0xffffffff0a077836 */ /* 0x000fc60000000000 */
[----:B------:R-:W-:-:S04]  /*1400*/  ISETP.GT.U32.AND P0, PT, R8, 0xfd, PT ;  /* 0x000000fd0800780c */ /* 0x000fc80003f04070 */
[----:B------:R-:W-:-:S13]  /*1410*/  ISETP.GT.U32.OR P0, PT, R7, 0xfd, P0 ;  /* 0x000000fd0700780c */ /* 0x000fda0000704470 */
[----:B------:R-:W-:Y:S01]  /*1420*/  @!P0 IMAD.MOV.U32 R5, RZ, RZ, RZ ;  /* 0x000000ffff058224 */ /* 0x000fe200078e00ff */
[----:B------:R-:W-:Y:S06]  /*1430*/  @!P0 BRA `(.L_x_15) ;  /* 0x00000000005c8947 */ /* 0x000fec0003800000 */
[----:B------:R-:W-:Y:S02]  /*1440*/  FSETP.GTU.FTZ.AND P0, PT, |R2|, +INF , PT ;  /* 0x7f8000000200780b */ /* 0x000fe40003f1c200 */
[----:B------:R-:W-:-:S04]  /*1450*/  FSETP.GTU.FTZ.AND P1, PT, |R3|, +INF , PT ;  /* 0x7f8000000300780b */ /* 0x000fc80003f3c200 */
[----:B------:R-:W-:-:S13]  /*1460*/  PLOP3.LUT P0, PT, P0, P1, PT, 0xf8, 0x8f ;  /* 0x00000000008f781c */ /* 0x000fda0000703f70 */
[----:B------:R-:W-:Y:S05]  /*1470*/  @P0 BRA `(.L_x_16) ;  /* 0x00000004004c0947 */ /* 0x000fea0003800000 */
[----:B------:R-:W-:-:S13]  /*1480*/  LOP3.LUT P0, RZ, R3, 0x7fffffff, R2, 0xc8, !PT ;  /* 0x7fffffff03ff7812 */ /* 0x000fda000780c802 */
[----:B------:R-:W-:Y:S05]  /*1490*/  @!P0 BRA `(.L_x_17) ;  /* 0x00000004003c8947 */ /* 0x000fea0003800000 */
[C---:B------:R-:W-:Y:S02]  /*14a0*/  FSETP.NEU.FTZ.AND P2, PT, |R2|.reuse, +INF , PT ;  /* 0x7f8000000200780b */ /* 0x040fe40003f5d200 */
[----:B------:R-:W-:Y:S02]  /*14b0*/  FSETP.NEU.FTZ.AND P1, PT, |R3|, +INF , PT ;  /* 0x7f8000000300780b */ /* 0x000fe40003f3d200 */
[----:B------:R-:W-:-:S11]  /*14c0*/  FSETP.NEU.FTZ.AND P0, PT, |R2|, +INF , PT ;  /* 0x7f8000000200780b */ /* 0x000fd60003f1d200 */
[----:B------:R-:W-:Y:S05]  /*14d0*/  @!P1 BRA !P2, `(.L_x_17) ;  /* 0x00000004002c9947 */ /* 0x000fea0005000000 */
[----:B------:R-:W-:-:S04]  /*14e0*/  LOP3.LUT P2, RZ, R2, 0x7fffffff, RZ, 0xc0, !PT ;  /* 0x7fffffff02ff7812 */ /* 0x000fc8000784c0ff */
[----:B------:R-:W-:-:S13]  /*14f0*/  PLOP3.LUT P1, PT, P1, P2, PT, 0x2f, 0xf2 ;  /* 0x0000000000f2781c */ /* 0x000fda0000f24577 */
[----:B------:R-:W-:Y:S05]  /*1500*/  @P1 BRA `(.L_x_18) ;  /* 0x0000000400181947 */ /* 0x000fea0003800000 */
[----:B------:R-:W-:-:S04]  /*1510*/  LOP3.LUT P1, RZ, R3, 0x7fffffff, RZ, 0xc0, !PT ;  /* 0x7fffffff03ff7812 */ /* 0x000fc8000782c0ff */
[----:B------:R-:W-:-:S13]  /*1520*/  PLOP3.LUT P0, PT, P0, P1, PT, 0x2f, 0xf2 ;  /* 0x0000000000f2781c */ /* 0x000fda0000702577 */
[----:B------:R-:W-:Y:S05]  /*1530*/  @P0 BRA `(.L_x_19) ;  /* 0x0000000400000947 */ /* 0x000fea0003800000 */
[----:B------:R-:W-:Y:S02]  /*1540*/  ISETP.GE.AND P0, PT, R7, RZ, PT ;  /* 0x000000ff0700720c */ /* 0x000fe40003f06270 */
[----:B------:R-:W-:-:S11]  /*1550*/  ISETP.GE.AND P1, PT, R8, RZ, PT ;  /* 0x000000ff0800720c */ /* 0x000fd60003f26270 */
[----:B------:R-:W-:Y:S02]  /*1560*/  @P0 IMAD.MOV.U32 R5, RZ, RZ, RZ ;  /* 0x000000ffff050224 */ /* 0x000fe400078e00ff */
[----:B------:R-:W-:Y:S01]  /*1570*/  @!P0 FFMA R2, R2, 1.84467440737095516160e+19, RZ ;  /* 0x5f80000002028823 */ /* 0x000fe200000000ff */
[----:B------:R-:W-:Y:S02]  /*1580*/  @!P0 IMAD.MOV.U32 R5, RZ, RZ, -0x40 ;  /* 0xffffffc0ff058424 */ /* 0x000fe400078e00ff */
[----:B------:R-:W-:Y:S02]  /*1590*/  @!P1 FFMA R3, R3, 1.84467440737095516160e+19, RZ ;  /* 0x5f80000003039823 */ /* 0x000fe400000000ff */
[----:B------:R-:W-:-:S07]  /*15a0*/  @!P1 VIADD R5, R5, 0x40 ;  /* 0x0000004005059836 */ /* 0x000fce0000000000 */
.L_x_15:
[----:B------:R-:W-:Y:S01]  /*15b0*/  LEA R8, R12, 0xc0800000, 0x17 ;  /* 0xc08000000c087811 */ /* 0x000fe200078eb8ff */
[----:B------:R-:W-:Y:S04]  /*15c0*/  BSSY.RECONVERGENT B2, `(.L_x_20) ;  /* 0x0000036000027945 */ /* 0x000fe80003800200 */
[----:B------:R-:W-:Y:S02]  /*15d0*/  IMAD.IADD R8, R3, 0x1, -R8 ;  /* 0x0000000103087824 */ /* 0x000fe400078e0a08 */
[----:B------:R-:W-:Y:S02]  /*15e0*/  VIADD R3, R10, 0xffffff81 ;  /* 0xffffff810a037836 */ /* 0x000fe40000000000 */
[----:B------:R0:W1:Y:S01]  /*15f0*/  MUFU.RCP R7, R8 ;  /* 0x0000000800077308 */ /* 0x0000620000001000 */
[----:B------:R-:W-:Y:S01]  /*1600*/  FADD.FTZ R9, -R8, -RZ ;  /* 0x800000ff08097221 */ /* 0x000fe20000010100 */
[C---:B------:R-:W-:Y:S01]  /*1610*/  IMAD R2, R3.reuse, -0x800000, R2 ;  /* 0xff80000003027824 */ /* 0x040fe200078e0202 */
[----:B0-----:R-:W-:-:S05]  /*1620*/  IADD3 R8, PT, PT, R3, 0x7f, -R12 ;  /* 0x0000007f03087810 */ /* 0x001fca0007ffe80c */
[----:B------:R-:W-:Y:S02]  /*1630*/  IMAD.IADD R8, R8, 0x1, R5 ;  /* 0x0000000108087824 */ /* 0x000fe400078e0205 */
[----:B-1----:R-:W-:-:S04]  /*1640*/  FFMA R10, R7, R9, 1 ;  /* 0x3f800000070a7423 */ /* 0x002fc80000000009 */
[----:B------:R-:W-:-:S04]  /*1650*/  FFMA R14, R7, R10, R7 ;  /* 0x0000000a070e7223 */ /* 0x000fc80000000007 */
[----:B------:R-:W-:-:S04]  /*1660*/  FFMA R7, R2, R14, RZ ;  /* 0x0000000e02077223 */ /* 0x000fc800000000ff */
[----:B------:R-:W-:-:S04]  /*1670*/  FFMA R10, R9, R7, R2 ;  /* 0x00000007090a7223 */ /* 0x000fc80000000002 */
[----:B------:R-:W-:-:S04]  /*1680*/  FFMA R7, R14, R10, R7 ;  /* 0x0000000a0e077223 */ /* 0x000fc80000000007 */
[----:B------:R-:W-:-:S04]  /*1690*/  FFMA R10, R9, R7, R2 ;  /* 0x00000007090a7223 */ /* 0x000fc80000000002 */
[----:B------:R-:W-:-:S05]  /*16a0*/  FFMA R2, R14, R10, R7 ;  /* 0x0000000a0e027223 */ /* 0x000fca0000000007 */
[----:B------:R-:W-:-:S04]  /*16b0*/  SHF.R.U32.HI R3, RZ, 0x17, R2 ;  /* 0x00000017ff037819 */ /* 0x000fc80000011602 */
[----:B------:R-:W-:-:S05]  /*16c0*/  LOP3.LUT R3, R3, 0xff, RZ, 0xc0, !PT ;  /* 0x000000ff03037812 */ /* 0x000fca00078ec0ff */
[----:B------:R-:W-:-:S04]  /*16d0*/  IMAD.IADD R9, R3, 0x1, R8 ;  /* 0x0000000103097824 */ /* 0x000fc800078e0208 */
[----:B------:R-:W-:-:S05]  /*16e0*/  VIADD R3, R9, 0xffffffff ;  /* 0xffffffff09037836 */ /* 0x000fca0000000000 */
[----:B------:R-:W-:-:S13]  /*16f0*/  ISETP.GE.U32.AND P0, PT, R3, 0xfe, PT ;  /* 0x000000fe0300780c */ /* 0x000fda0003f06070 */
[----:B------:R-:W-:Y:S05]  /*1700*/  @!P0 BRA `(.L_x_21) ;  /* 0x0000000000808947 */ /* 0x000fea0003800000 */
[----:B------:R-:W-:-:S13]  /*1710*/  ISETP.GT.AND P0, PT, R9, 0xfe, PT ;  /* 0x000000fe0900780c */ /* 0x000fda0003f04270 */
[----:B------:R-:W-:Y:S05]  /*1720*/  @P0 BRA `(.L_x_22) ;  /* 0x00000000006c0947 */ /* 0x000fea0003800000 */
[----:B------:R-:W-:-:S13]  /*1730*/  ISETP.GE.AND P0, PT, R9, 0x1, PT ;  /* 0x000000010900780c */ /* 0x000fda0003f06270 */
[----:B------:R-:W-:Y:S05]  /*1740*/  @P0 BRA `(.L_x_23) ;  /* 0x0000000000740947 */ /* 0x000fea0003800000 */
[----:B------:R-:W-:Y:S02]  /*1750*/  ISETP.GE.AND P0, PT, R9, -0x18, PT ;  /* 0xffffffe80900780c */ /* 0x000fe40003f06270 */
[----:B------:R-:W-:-:S11]  /*1760*/  LOP3.LUT R2, R2, 0x80000000, RZ, 0xc0, !PT ;  /* 0x8000000002027812 */ /* 0x000fd600078ec0ff */
[----:B------:R-:W-:Y:S05]  /*1770*/  @!P0 BRA `(.L_x_23) ;  /* 0x0000000000688947 */ /* 0x000fea0003800000 */
[CCC-:B------:R-:W-:Y:S01]  /*1780*/  FFMA.RZ R3, R14.reuse, R10.reuse, R7.reuse ;  /* 0x0000000a0e037223 */ /* 0x1c0fe2000000c007 */
[CCC-:B------:R-:W-:Y:S01]  /*1790*/  FFMA.RM R8, R14.reuse, R10.reuse, R7.reuse ;  /* 0x0000000a0e087223 */ /* 0x1c0fe20000004007 */
[C---:B------:R-:W-:Y:S02]  /*17a0*/  ISETP.NE.AND P2, PT, R9.reuse, RZ, PT ;  /* 0x000000ff0900720c */ /* 0x040fe40003f45270 */
[----:B------:R-:W-:Y:S02]  /*17b0*/  ISETP.NE.AND P1, PT, R9, RZ, PT ;  /* 0x000000ff0900720c */ /* 0x000fe40003f25270 */
[----:B------:R-:W-:Y:S01]  /*17c0*/  LOP3.LUT R5, R3, 0x7fffff, RZ, 0xc0, !PT ;  /* 0x007fffff03057812 */ /* 0x000fe200078ec0ff */
[----:B------:R-:W-:Y:S01]  /*17d0*/  FFMA.RP R3, R14, R10, R7 ;  /* 0x0000000a0e037223 */ /* 0x000fe20000008007 */
[----:B------:R-:W-:Y:S02]  /*17e0*/  VIADD R10, R9, 0x20 ;  /* 0x00000020090a7836 */ /* 0x000fe40000000000 */
[----:B------:R-:W-:Y:S01]  /*17f0*/  LOP3.LUT R5, R5, 0x800000, RZ, 0xfc, !PT ;  /* 0x0080000005057812 */ /* 0x000fe200078efcff */
[----:B------:R-:W-:Y:S01]  /*1800*/  IMAD.MOV R7, RZ, RZ, -R9 ;  /* 0x000000ffff077224 */ /* 0x000fe200078e0a09 */
[----:B------:R-:W-:-:S02]  /*1810*/  FSETP.NEU.FTZ.AND P0, PT, R3, R8, PT ;  /* 0x000000080300720b */ /* 0x000fc40003f1d000 */
[----:B------:R-:W-:Y:S02]  /*1820*/  SHF.L.U32 R10, R5, R10, RZ ;  /* 0x0000000a050a7219 */ /* 0x000fe400000006ff */
[----:B------:R-:W-:Y:S02]  /*1830*/  SEL R8, R7, RZ, P2 ;  /* 0x000000ff07087207 */ /* 0x000fe40001000000 */
[----:B------:R-:W-:Y:S02]  /*1840*/  ISETP.NE.AND P1, PT, R10, RZ, P1 ;  /* 0x000000ff0a00720c */ /* 0x000fe40000f25270 */
[----:B------:R-:W-:Y:S02]  /*1850*/  SHF.R.U32.HI R8, RZ, R8, R5 ;  /* 0x00000008ff087219 */ /* 0x000fe40000011605 */
[----:B------:R-:W-:Y:S02]  /*1860*/  PLOP3.LUT P0, PT, P0, P1, PT, 0xf8, 0x8f ;  /* 0x00000000008f781c */ /* 0x000fe40000703f70 */
[----:B------:R-:W-:-:S02]  /*1870*/  SHF.R.U32.HI R10, RZ, 0x1, R8 ;  /* 0x00000001ff0a7819 */ /* 0x000fc40000011608 */
[----:B------:R-:W-:-:S04]  /*1880*/  SEL R3, RZ, 0x1, !P0 ;  /* 0x00000001ff037807 */ /* 0x000fc80004000000 */
[----:B------:R-:W-:-:S04]  /*1890*/  LOP3.LUT R3, R3, 0x1, R10, 0xf8, !PT ;  /* 0x0000000103037812 */ /* 0x000fc800078ef80a */
[----:B------:R-:W-:-:S05]  /*18a0*/  LOP3.LUT R3, R3, R8, RZ, 0xc0, !PT ;  /* 0x0000000803037212 */ /* 0x000fca00078ec0ff */
[----:B------:R-:W-:-:S05]  /*18b0*/  IMAD.IADD R3, R10, 0x1, R3 ;  /* 0x000000010a037824 */ /* 0x000fca00078e0203 */
[----:B------:R-:W-:Y:S01]  /*18c0*/  LOP3.LUT R2, R3, R2, RZ, 0xfc, !PT ;  /* 0x0000000203027212 */ /* 0x000fe200078efcff */
[----:B------:R-:W-:Y:S06]  /*18d0*/  BRA `(.L_x_23) ;  /* 0x0000000000107947 */ /* 0x000fec0003800000 */
.L_x_22:
[----:B------:R-:W-:-:S04]  /*18e0*/  LOP3.LUT R2, R2, 0x80000000, RZ, 0xc0, !PT ;  /* 0x8000000002027812 */ /* 0x000fc800078ec0ff */
[----:B------:R-:W-:Y:S01]  /*18f0*/  LOP3.LUT R2, R2, 0x7f800000, RZ, 0xfc, !PT ;  /* 0x7f80000002027812 */ /* 0x000fe200078efcff */
[----:B------:R-:W-:Y:S06]  /*1900*/  BRA `(.L_x_23) ;  /* 0x0000000000047947 */ /* 0x000fec0003800000 */
.L_x_21:
[----:B------:R-:W-:-:S07]  /*1910*/  IMAD R2, R8, 0x800000, R2 ;  /* 0x0080000008027824 */ /* 0x000fce00078e0202 */
.L_x_23:
[----:B------:R-:W-:Y:S05]  /*1920*/  BSYNC.RECONVERGENT B2 ;  /* 0x0000000000027941 */ /* 0x000fea0003800200 */
.L_x_20:
[----:B------:R-:W-:Y:S05]  /*1930*/  BRA `(.L_x_24) ;  /* 0x0000000000207947 */ /* 0x000fea0003800000 */
.L_x_19:
[----:B------:R-:W-:-:S04]  /*1940*/  LOP3.LUT R2, R3, 0x80000000, R2, 0x48, !PT ;  /* 0x8000000003027812 */ /* 0x000fc800078e4802 */
[----:B------:R-:W-:Y:S01]  /*1950*/  LOP3.LUT R2, R2, 0x7f800000, RZ, 0xfc, !PT ;  /* 0x7f80000002027812 */ /* 0x000fe200078efcff */
[----:B------:R-:W-:Y:S06]  /*1960*/  BRA `(.L_x_24) ;  /* 0x0000000000147947 */ /* 0x000fec0003800000 */
.L_x_18:
[----:B------:R-:W-:Y:S01]  /*1970*/  LOP3.LUT R2, R3, 0x80000000, R2, 0x48, !PT ;  /* 0x8000000003027812 */ /* 0x000fe200078e4802 */
[----:B------:R-:W-:Y:S06]  /*1980*/  BRA `(.L_x_24) ;  /* 0x00000000000c7947 */ /* 0x000fec0003800000 */
.L_x_17:
[----:B------:R-:W0:Y:S01]  /*1990*/  MUFU.RSQ R2, -QNAN ;  /* 0xffc0000000027908 */ /* 0x000e220000001400 */
[----:B------:R-:W-:Y:S05]  /*19a0*/  BRA `(.L_x_24) ;  /* 0x0000000000047947 */ /* 0x000fea0003800000 */
.L_x_16:
[----:B------:R-:W-:-:S07]  /*19b0*/  FADD.FTZ R2, R2, R3 ;  /* 0x0000000302027221 */ /* 0x000fce0000010000 */
.L_x_24:
[----:B------:R-:W-:Y:S05]  /*19c0*/  BSYNC.RECONVERGENT B1 ;  /* 0x0000000000017941 */ /* 0x000fea0003800200 */
.L_x_14:
[----:B------:R-:W-:-:S04]  /*19d0*/  IMAD.MOV.U32 R5, RZ, RZ, 0x0 ;  /* 0x00000000ff057424 */ /* 0x000fc800078e00ff */
[----:B0-----:R-:W-:Y:S05]  /*19e0*/  RET.REL.NODEC R4 `(_Z7computefffffffff) ;  /* 0xffffffe404847950 */ /* 0x001fea0003c3ffff */
.L_x_25:
[----:B------:R-:W-:-:S00]  /*19f0*/  BRA `(.L_x_25) ;  /* 0xfffffffc00fc7947 */ /* 0x000fc0000383ffff */
[----:B------:R-:W-:-:S00]  /*1a00*/  NOP ;  /* 0x0000000000007918 */ /* 0x000fc00000000000 */
[----:B------:R-:W-:-:S00]  /*1a10*/  NOP ;  /* 0x0000000000007918 */ /* 0x000fc00000000000 */
[----:B------:R-:W-:-:S00]  /*1a20*/  NOP ;  /* 0x0000000000007918 */ /* 0x000fc00000000000 */
[----:B------:R-:W-:-:S00]  /*1a30*/  NOP ;  /* 0x0000000000007918 */ /* 0x000fc00000000000 */
[----:B------:R-:W-:-:S00]  /*1a40*/  NOP ;  /* 0x0000000000007918 */ /* 0x000fc00000000000 */
[----:B------:R-:W-:-:S00]  /*1a50*/  NOP ;  /* 0x0000000000007918 */ /* 0x000fc00000000000 */
[----:B------:R-:W-:-:S00]  /*1a60*/  NOP ;  /* 0x0000000000007918 */ /* 0x000fc00000000000 */
[----:B------:R-:W-:-:S00]  /*1a70*/  NOP ;  /* 0x0000000000007918 */ /* 0x000fc00000000000 */
.L_x_26:


//--------------------- .nv.global.init           --------------------------
	.section	.nv.global.init,"aw",@progbits
	.align	4
.nv.global.init:
	.type		__cudart_i2opi_f,@object
	.size		__cudart_i2opi_f,($str - __cudart_i2opi_f)
__cudart_i2opi_f:
        /*0000*/ 	.byte	0x41, 0x90, 0x43, 0x3c, 0x99, 0x95, 0x62, 0xdb, 0xc0, 0xdd, 0x34, 0xf5, 0xd1, 0x57, 0x27, 0xfc
        /*0010*/ 	.byte	0x29, 0x15, 0x44, 0x4e, 0x6e, 0x83, 0xf9, 0xa2
	.type		$str,@object
	.size		$str,(.L_0 - $str)
$str:
        /*0018*/ 	.byte	0x25, 0x2e, 0x31, 0x37, 0x67, 0x0a, 0x00
.L_0:


//--------------------- .nv.shared.reserved.0     --------------------------
	.section	.nv.shared.reserved.0,"aw",@nobits
	.weak		__nv_reservedSMEM_offset_0_alias
	.size		__nv_reservedSMEM_offset_0_alias, 0, 64
	.other		__nv_reservedSMEM_offset_0_alias,@"STO_CUDA_RESERVED_SHARED STV_DEFAULT"
__nv_reservedSMEM_offset_0_alias:
	.zero		0
	.zero		64


//--------------------- .nv.constant0._Z7computefffffffff --------------------------
	.section	.nv.constant0._Z7computefffffffff,"a",@progbits
	.sectionflags	@""
	.align	4
.nv.constant0._Z7computefffffffff:
	.zero		932


//--------------------- SYMBOLS --------------------------

	.type		.nv.reservedSmem.offset0,@object
	.size		.nv.reservedSmem.offset0,0x4
	.type		vprintf,@function
